// auto-generated by cutlass_sweep.conv — config: {"arch": "sm_90", "cluster_m": 1, "cluster_n": 1, "conv_kind": "dgrad", "dtype": "bf16", "ndim": 3, "tile_k": 64, "tile_m": 256, "tile_n": 64}
#include "cutlass/cutlass.h"
#include "cute/tensor.hpp"
#include "cutlass/kernel_hardware_info.hpp"
#include "cutlass/conv/convolution.h"
#include "cutlass/conv/dispatch_policy.hpp"
#include "cutlass/conv/collective/collective_builder.hpp"
#include "cutlass/conv/kernel/conv_universal.hpp"
#include "cutlass/conv/device/conv_universal_adapter.hpp"
#include "cutlass/epilogue/collective/collective_builder.hpp"

using namespace cute;
using Elem = cutlass::bfloat16_t;
using Acc  = float;
using LayoutAB = cutlass::layout::TensorNDHWC;
using LayoutC  = cutlass::layout::TensorNDHWC;
constexpr auto ConvOp = cutlass::conv::Operator::kDgrad;
using TileShape    = Shape<_256, _64, Shape<_64>>;
using ClusterShape = Shape<_1, _1, _1>;

using CollectiveEpilogue = typename cutlass::epilogue::collective::CollectiveBuilder<
    cutlass::arch::Sm90, cutlass::arch::OpClassTensorOp,
    TileShape, ClusterShape,
    cutlass::epilogue::collective::EpilogueTileAuto,
    Acc, Acc,
    Elem, LayoutC, 128 / cutlass::sizeof_bits<Elem>::value,
    Elem, LayoutC, 128 / cutlass::sizeof_bits<Elem>::value,
    cutlass::epilogue::collective::EpilogueScheduleAuto
  >::CollectiveOp;

using CollectiveMainloop = typename cutlass::conv::collective::CollectiveBuilder<
    cutlass::arch::Sm90, cutlass::arch::OpClassTensorOp, ConvOp,
    Elem, LayoutAB, 128 / cutlass::sizeof_bits<Elem>::value,
    Elem, LayoutAB, 128 / cutlass::sizeof_bits<Elem>::value,
    Acc,
    TileShape, ClusterShape,
    cutlass::conv::collective::StageCountAutoCarveout<
        static_cast<int>(sizeof(typename CollectiveEpilogue::SharedStorage))>,
    cutlass::conv::collective::KernelScheduleAuto
  >::CollectiveOp;

using ProblemShape = cutlass::conv::ConvProblemShape<
    ConvOp, CollectiveMainloop::DispatchPolicy::NumSpatialDimensions>;
using ConvKernel = cutlass::conv::kernel::ConvUniversal<
    ProblemShape, CollectiveMainloop, CollectiveEpilogue>;
using Conv = cutlass::conv::device::ConvUniversalAdapter<ConvKernel>;

auto* _anchor = &cutlass::device_kernel<ConvKernel>;


// ===== COMPILED SASS (sm_90a) =====

	.target	sm_90a

	.elftype	@"ET_EXEC"


//--------------------- .note.nv.tkinfo           --------------------------
	.section	.note.nv.tkinfo,"",@"SHT_NOTE"
	.sectionflags	@"SHF_NOTE_NV_TKINFO"
	.tkinfo
        /*0018*/ 	.word	0x00000002
        /*0030*/ 	.string	""
        /*0030*/ 	.string	"ptxas"
        /*0030*/ 	.string	"Cuda compilation tools, release 13.0, V13.0.88"
        /*0030*/ 	.string	"Build cuda_13.0.r13.0/compiler.36424714_0"
        /*0030*/ 	.string	"-arch sm_90a -m 64 "



//--------------------- .note.nv.cuinfo           --------------------------
	.section	.note.nv.cuinfo,"",@"SHT_NOTE"
	.sectionflags	@"SHF_NOTE_NV_CUINFO"
        /*0018*/ 	.short	0x0002
        /*001a*/ 	.short	0x005a
        /*001c*/ 	.short	0x0082
	.zero		2


//--------------------- .nv.info                  --------------------------
	.section	.nv.info,"",@"SHT_CUDA_INFO"
	.align	4


	//----- nvinfo : EIATTR_REGCOUNT
	.align		4
        /*0000*/ 	.byte	0x04, 0x2f
        /*0002*/ 	.short	(.L_12 - .L_11)
	.align		4
.L_11:
        /*0004*/ 	.word	index@(_ZN7cutlass13device_kernelINS_4conv6kernel13ConvUniversalINS1_16ConvProblemShapeILNS1_8OperatorE1ELi3EEENS1_10collective14CollectiveConvINS1_46MainloopSm90TmaGmmaWarpSpecializedImplicitGemmILS5_1ELi5ELi3EN4cute5tupleIJNSA_1CILi1EEESD_SD_EEENS1_36KernelImplicitTmaWarpSpecializedSm90ELi1EEENSB_IJNSC_ILi256EEENSC_ILi64EEENSB_IJSI_EEEEEENS_10bfloat16_tESL_NSA_8TiledMMAINSA_8MMA_AtomIJNSA_4SM904GMMA27MMA_64x64x16_F32BF16BF16_SSILNSP_5MajorE0ELSR_1ELNSP_7ScaleInE1ELSS_1EEEEEENSA_6LayoutISE_NSB_IJNSC_ILi0EEESW_SW_EEEEENSB_IJNSA_10UnderscoreESZ_SZ_EEEEENS7_6detail26Sm90ImplicitGemmTileTraitsINSA_20SM90_TMA_LOAD_IM2COLENSA_14ComposedLayoutINSA_7SwizzleILi3ELi4ELi3EEENSA_18smem_ptr_flag_bitsILi16EEENSV_INSB_IJNSB_IJNSC_ILi8EEENSC_ILi32EEEEEENSB_IJSI_SD_EEENSB_IJSD_NSC_ILi5EEEEEEEEENSB_IJNSB_IJSI_NSC_ILi512EEEEEENSB_IJSD_SW_EEENSB_IJSW_NSC_ILi16384EEEEEEEEEEEEEvEENS13_INSA_13SM90_TMA_LOADENS15_IS17_S19_NSV_INSB_IJS1D_NSB_IJS1A_S1A_EEES1F_EEENSB_IJS1J_S1I_NSB_IJSW_NSC_ILi4096EEEEEEEEEEEEEvEEEENS_8epilogue10collective6detail29Sm90TmaWarpSpecializedAdapterINS21_15DefaultEpilogueISL_NSB_IJNSB_IJllllEEESD_SW_EEES26_NS20_6thread17LinearCombinationISL_Li1EffLNS27_9ScaleType4KindE0ELNS_15FloatRoundStyleE2ESL_EENS_4gemm15EpilogueDefaultEEEEEvvEEEEvNT_6ParamsE)
        /*0008*/ 	.word	0x0000009a


	//----- nvinfo : EIATTR_FRAME_SIZE
	.align		4
.L_12:
        /*000c*/ 	.byte	0x04, 0x11
        /*000e*/ 	.short	(.L_14 - .L_13)
	.align		4
.L_13:
        /*0010*/ 	.word	index@(_ZN7cutlass13device_kernelINS_4conv6kernel13ConvUniversalINS1_16ConvProblemShapeILNS1_8OperatorE1ELi3EEENS1_10collective14CollectiveConvINS1_46MainloopSm90TmaGmmaWarpSpecializedImplicitGemmILS5_1ELi5ELi3EN4cute5tupleIJNSA_1CILi1EEESD_SD_EEENS1_36KernelImplicitTmaWarpSpecializedSm90ELi1EEENSB_IJNSC_ILi256EEENSC_ILi64EEENSB_IJSI_EEEEEENS_10bfloat16_tESL_NSA_8TiledMMAINSA_8MMA_AtomIJNSA_4SM904GMMA27MMA_64x64x16_F32BF16BF16_SSILNSP_5MajorE0ELSR_1ELNSP_7ScaleInE1ELSS_1EEEEEENSA_6LayoutISE_NSB_IJNSC_ILi0EEESW_SW_EEEEENSB_IJNSA_10UnderscoreESZ_SZ_EEEEENS7_6detail26Sm90ImplicitGemmTileTraitsINSA_20SM90_TMA_LOAD_IM2COLENSA_14ComposedLayoutINSA_7SwizzleILi3ELi4ELi3EEENSA_18smem_ptr_flag_bitsILi16EEENSV_INSB_IJNSB_IJNSC_ILi8EEENSC_ILi32EEEEEENSB_IJSI_SD_EEENSB_IJSD_NSC_ILi5EEEEEEEEENSB_IJNSB_IJSI_NSC_ILi512EEEEEENSB_IJSD_SW_EEENSB_IJSW_NSC_ILi16384EEEEEEEEEEEEEvEENS13_INSA_13SM90_TMA_LOADENS15_IS17_S19_NSV_INSB_IJS1D_NSB_IJS1A_S1A_EEES1F_EEENSB_IJS1J_S1I_NSB_IJSW_NSC_ILi4096EEEEEEEEEEEEEvEEEENS_8epilogue10collective6detail29Sm90TmaWarpSpecializedAdapterINS21_15DefaultEpilogueISL_NSB_IJNSB_IJllllEEESD_SW_EEES26_NS20_6thread17LinearCombinationISL_Li1EffLNS27_9ScaleType4KindE0ELNS_15FloatRoundStyleE2ESL_EENS_4gemm15EpilogueDefaultEEEEEvvEEEEvNT_6ParamsE)
        /*0014*/ 	.word	0x00000000


	//----- nvinfo : EIATTR_MIN_STACK_SIZE
	.align		4
.L_14:
        /*0018*/ 	.byte	0x04, 0x12
        /*001a*/ 	.short	(.L_16 - .L_15)
	.align		4
.L_15:
        /*001c*/ 	.word	index@(_ZN7cutlass13device_kernelINS_4conv6kernel13ConvUniversalINS1_16ConvProblemShapeILNS1_8OperatorE1ELi3EEENS1_10collective14CollectiveConvINS1_46MainloopSm90TmaGmmaWarpSpecializedImplicitGemmILS5_1ELi5ELi3EN4cute5tupleIJNSA_1CILi1EEESD_SD_EEENS1_36KernelImplicitTmaWarpSpecializedSm90ELi1EEENSB_IJNSC_ILi256EEENSC_ILi64EEENSB_IJSI_EEEEEENS_10bfloat16_tESL_NSA_8TiledMMAINSA_8MMA_AtomIJNSA_4SM904GMMA27MMA_64x64x16_F32BF16BF16_SSILNSP_5MajorE0ELSR_1ELNSP_7ScaleInE1ELSS_1EEEEEENSA_6LayoutISE_NSB_IJNSC_ILi0EEESW_SW_EEEEENSB_IJNSA_10UnderscoreESZ_SZ_EEEEENS7_6detail26Sm90ImplicitGemmTileTraitsINSA_20SM90_TMA_LOAD_IM2COLENSA_14ComposedLayoutINSA_7SwizzleILi3ELi4ELi3EEENSA_18smem_ptr_flag_bitsILi16EEENSV_INSB_IJNSB_IJNSC_ILi8EEENSC_ILi32EEEEEENSB_IJSI_SD_EEENSB_IJSD_NSC_ILi5EEEEEEEEENSB_IJNSB_IJSI_NSC_ILi512EEEEEENSB_IJSD_SW_EEENSB_IJSW_NSC_ILi16384EEEEEEEEEEEEEvEENS13_INSA_13SM90_TMA_LOADENS15_IS17_S19_NSV_INSB_IJS1D_NSB_IJS1A_S1A_EEES1F_EEENSB_IJS1J_S1I_NSB_IJSW_NSC_ILi4096EEEEEEEEEEEEEvEEEENS_8epilogue10collective6detail29Sm90TmaWarpSpecializedAdapterINS21_15DefaultEpilogueISL_NSB_IJNSB_IJllllEEESD_SW_EEES26_NS20_6thread17LinearCombinationISL_Li1EffLNS27_9ScaleType4KindE0ELNS_15FloatRoundStyleE2ESL_EENS_4gemm15EpilogueDefaultEEEEEvvEEEEvNT_6ParamsE)
        /*0020*/ 	.word	0x00000000
.L_16:


//--------------------- .nv.compat                --------------------------
	.section	.nv.compat,"",@"SHT_CUDA_COMPAT_INFO"
	.align	4
        /*0000*/ 	.byte	0x02, 0x09, 0x01, 0x00, 0x02, 0x02, 0x04, 0x00, 0x02, 0x05, 0x05, 0x00, 0x03, 0x07, 0x01, 0x01
        /*0010*/ 	.byte	0x02, 0x03, 0x01, 0x00, 0x02, 0x06, 0x01, 0x00, 0x04, 0x0b, 0x08, 0x00, 0x00, 0x00, 0x00, 0x00
        /*0020*/ 	.byte	0x00, 0x00, 0x00, 0x00


//--------------------- .nv.info._ZN7cutlass13device_kernelINS_4conv6kernel13ConvUniversalINS1_16ConvProblemShapeILNS1_8OperatorE1ELi3EEENS1_10collective14CollectiveConvINS1_46MainloopSm90TmaGmmaWarpSpecializedImplicitGemmILS5_1ELi5ELi3EN4cute5tupleIJNSA_1CILi1EEESD_SD_EEENS1_36KernelImplicitTmaWarpSpecializedSm90ELi1EEENSB_IJNSC_ILi256EEENSC_ILi64EEENSB_IJSI_EEEEEENS_10bfloat16_tESL_NSA_8TiledMMAINSA_8MMA_AtomIJNSA_4SM904GMMA27MMA_64x64x16_F32BF16BF16_SSILNSP_5MajorE0ELSR_1ELNSP_7ScaleInE1ELSS_1EEEEEENSA_6LayoutISE_NSB_IJNSC_ILi0EEESW_SW_EEEEENSB_IJNSA_10UnderscoreESZ_SZ_EEEEENS7_6detail26Sm90ImplicitGemmTileTraitsINSA_20SM90_TMA_LOAD_IM2COLENSA_14ComposedLayoutINSA_7SwizzleILi3ELi4ELi3EEENSA_18smem_ptr_flag_bitsILi16EEENSV_INSB_IJNSB_IJNSC_ILi8EEENSC_ILi32EEEEEENSB_IJSI_SD_EEENSB_IJSD_NSC_ILi5EEEEEEEEENSB_IJNSB_IJSI_NSC_ILi512EEEEEENSB_IJSD_SW_EEENSB_IJSW_NSC_ILi16384EEEEEEEEEEEEEvEENS13_INSA_13SM90_TMA_LOADENS15_IS17_S19_NSV_INSB_IJS1D_NSB_IJS1A_S1A_EEES1F_EEENSB_IJS1J_S1I_NSB_IJSW_NSC_ILi4096EEEEEEEEEEEEEvEEEENS_8epilogue10collective6detail29Sm90TmaWarpSpecializedAdapterINS21_15DefaultEpilogueISL_NSB_IJNSB_IJllllEEESD_SW_EEES26_NS20_6thread17LinearCombinationISL_Li1EffLNS27_9ScaleType4KindE0ELNS_15FloatRoundStyleE2ESL_EENS_4gemm15EpilogueDefaultEEEEEvvEEEEvNT_6ParamsE --------------------------
	.section	.nv.info._ZN7cutlass13device_kernelINS_4conv6kernel13ConvUniversalINS1_16ConvProblemShapeILNS1_8OperatorE1ELi3EEENS1_10collective14CollectiveConvINS1_46MainloopSm90TmaGmmaWarpSpecializedImplicitGemmILS5_1ELi5ELi3EN4cute5tupleIJNSA_1CILi1EEESD_SD_EEENS1_36KernelImplicitTmaWarpSpecializedSm90ELi1EEENSB_IJNSC_ILi256EEENSC_ILi64EEENSB_IJSI_EEEEEENS_10bfloat16_tESL_NSA_8TiledMMAINSA_8MMA_AtomIJNSA_4SM904GMMA27MMA_64x64x16_F32BF16BF16_SSILNSP_5MajorE0ELSR_1ELNSP_7ScaleInE1ELSS_1EEEEEENSA_6LayoutISE_NSB_IJNSC_ILi0EEESW_SW_EEEEENSB_IJNSA_10UnderscoreESZ_SZ_EEEEENS7_6detail26Sm90ImplicitGemmTileTraitsINSA_20SM90_TMA_LOAD_IM2COLENSA_14ComposedLayoutINSA_7SwizzleILi3ELi4ELi3EEENSA_18smem_ptr_flag_bitsILi16EEENSV_INSB_IJNSB_IJNSC_ILi8EEENSC_ILi32EEEEEENSB_IJSI_SD_EEENSB_IJSD_NSC_ILi5EEEEEEEEENSB_IJNSB_IJSI_NSC_ILi512EEEEEENSB_IJSD_SW_EEENSB_IJSW_NSC_ILi16384EEEEEEEEEEEEEvEENS13_INSA_13SM90_TMA_LOADENS15_IS17_S19_NSV_INSB_IJS1D_NSB_IJS1A_S1A_EEES1F_EEENSB_IJS1J_S1I_NSB_IJSW_NSC_ILi4096EEEEEEEEEEEEEvEEEENS_8epilogue10collective6detail29Sm90TmaWarpSpecializedAdapterINS21_15DefaultEpilogueISL_NSB_IJNSB_IJllllEEESD_SW_EEES26_NS20_6thread17LinearCombinationISL_Li1EffLNS27_9ScaleType4KindE0ELNS_15FloatRoundStyleE2ESL_EENS_4gemm15EpilogueDefaultEEEEEvvEEEEvNT_6ParamsE,"",@"SHT_CUDA_INFO"
	.sectionflags	@""
	.align	4


	//----- nvinfo : EIATTR_CUDA_API_VERSION
	.align		4
        /*0000*/ 	.byte	0x04, 0x37
        /*0002*/ 	.short	(.L_18 - .L_17)
.L_17:
        /*0004*/ 	.word	0x00000082


	//----- nvinfo : EIATTR_KPARAM_INFO
	.align		4
.L_18:
        /*0008*/ 	.byte	0x04, 0x17
        /*000a*/ 	.short	(.L_20 - .L_19)
.L_19:
        /*000c*/ 	.word	0x00000000
        /*0010*/ 	.short	0x0000
        /*0012*/ 	.short	0x0070
        /*0014*/ 	.byte	0x00, 0xf0, 0x01, 0x10


	//----- nvinfo : EIATTR_SPARSE_MMA_MASK
	.align		4
.L_20:
        /*0018*/ 	.byte	0x03, 0x50
        /*001a*/ 	.short	0x0000


	//----- nvinfo : EIATTR_MAXREG_COUNT
	.align		4
        /*001c*/ 	.byte	0x03, 0x1b
        /*001e*/ 	.short	0x00ff


	//----- nvinfo : EIATTR_NUM_BARRIERS
	.align		4
        /*0020*/ 	.byte	0x02, 0x4c
        /*0022*/ 	.byte	0x01
	.zero		1


	//----- nvinfo : EIATTR_MERCURY_ISA_VERSION
	.align		4
        /*0024*/ 	.byte	0x03, 0x5f
        /*0026*/ 	.short	0x0101


	//----- nvinfo : EIATTR_COOP_GROUP_MASK_REGIDS
	.align		4
        /*0028*/ 	.byte	0x04, 0x29
        /*002a*/ 	.short	(.L_22 - .L_21)


	//   ....[0]....
.L_21:
        /*002c*/ 	.word	0xffffffff


	//   ....[1]....
        /*0030*/ 	.word	0xffffffff


	//   ....[2]....
        /*0034*/ 	.word	0xffffffff


	//----- nvinfo : EIATTR_COOP_GROUP_INSTR_OFFSETS
	.align		4
.L_22:
        /*0038*/ 	.byte	0x04, 0x28
        /*003a*/ 	.short	(.L_24 - .L_23)


	//   ....[0]....
.L_23:
        /*003c*/ 	.word	0x00000060


	//   ....[1]....
        /*0040*/ 	.word	0x00000070


	//   ....[2]....
        /*0044*/ 	.word	0x00000130


	//----- nvinfo : EIATTR_MBARRIER_INSTR_OFFSETS
	.align		4
.L_24:
        /*0048*/ 	.byte	0x04, 0x39
        /*004a*/ 	.short	(.L_26 - .L_25)


	//   ....[0]....
.L_25:
        /*004c*/ 	.word	0x00000250
        /*0050*/ 	.word	0x000000ff
        /*0054*/ 	.word	0x00032000
        /*0058*/ 	.short	0x0100
        /*005a*/ 	.byte	0x08
	.zero		1


	//   ....[1]....
        /*005c*/ 	.word	0x00000260
        /*0060*/ 	.word	0x000000ff
        /*0064*/ 	.word	0x00032028
        /*0068*/ 	.short	0x0100
        /*006a*/ 	.byte	0x08
	.zero		1


	//   ....[2]....
        /*006c*/ 	.word	0x00000270
        /*0070*/ 	.word	0x000000ff
        /*0074*/ 	.word	0x00032008
        /*0078*/ 	.short	0x0100
        /*007a*/ 	.byte	0x08
	.zero		1


	//   ....[3]....
        /*007c*/ 	.word	0x00000280
        /*0080*/ 	.word	0x000000ff
        /*0084*/ 	.word	0x00032030
        /*0088*/ 	.short	0x0100
        /*008a*/ 	.byte	0x08
	.zero		1


	//   ....[4]....
        /*008c*/ 	.word	0x00000290
        /*0090*/ 	.word	0x000000ff
        /*0094*/ 	.word	0x00032010
        /*0098*/ 	.short	0x0100
        /*009a*/ 	.byte	0x08
	.zero		1


	//   ....[5]....
        /*009c*/ 	.word	0x000002a0
        /*00a0*/ 	.word	0x000000ff
        /*00a4*/ 	.word	0x00032038
        /*00a8*/ 	.short	0x0100
        /*00aa*/ 	.byte	0x08
	.zero		1


	//   ....[6]....
        /*00ac*/ 	.word	0x000002b0
        /*00b0*/ 	.word	0x000000ff
        /*00b4*/ 	.word	0x00032018
        /*00b8*/ 	.short	0x0100
        /*00ba*/ 	.byte	0x08
	.zero		1


	//   ....[7]....
        /*00bc*/ 	.word	0x000002c0
        /*00c0*/ 	.word	0x000000ff
        /*00c4*/ 	.word	0x00032040
        /*00c8*/ 	.short	0x0100
        /*00ca*/ 	.byte	0x08
	.zero		1


	//   ....[8]....
        /*00cc*/ 	.word	0x000002d0
        /*00d0*/ 	.word	0x000000ff
        /*00d4*/ 	.word	0x00032020
        /*00d8*/ 	.short	0x0100
        /*00da*/ 	.byte	0x08
	.zero		1


	//   ....[9]....
        /*00dc*/ 	.word	0x000002e0
        /*00e0*/ 	.word	0x000000ff
        /*00e4*/ 	.word	0x00032048
        /*00e8*/ 	.short	0x0100
        /*00ea*/ 	.byte	0x08
	.zero		1


	//   ....[10]....
        /*00ec*/ 	.word	0x00000ba0
        /*00f0*/ 	.word	0x00000004
        /*00f4*/ 	.word	0x00032000
        /*00f8*/ 	.short	0x010a
        /*00fa*/ 	.byte	0x3f
	.zero		1


	//   ....[11]....
        /*00fc*/ 	.word	0x00001220
        /*0100*/ 	.word	0x00000006
        /*0104*/ 	.word	0x00032000
        /*0108*/ 	.short	0x010a
        /*010a*/ 	.byte	0x3f
	.zero		1


	//   ....[12]....
        /*010c*/ 	.word	0x00001750
        /*0110*/ 	.word	0x000000ff
        /*0114*/ 	.word	0x00000000
        /*0118*/ 	.short	0x0101
        /*011a*/ 	.byte	0x09
	.zero		1


	//   ....[13]....
        /*011c*/ 	.word	0x00001940
        /*0120*/ 	.word	0x00000004
        /*0124*/ 	.word	0x00000000
        /*0128*/ 	.short	0x0101
        /*012a*/ 	.byte	0x3f
	.zero		1


	//   ....[14]....
        /*012c*/ 	.word	0x0000c010
        /*0130*/ 	.word	0x00000011
        /*0134*/ 	.word	0x00032028
        /*0138*/ 	.short	0x010a
        /*013a*/ 	.byte	0x3f
	.zero		1


	//   ....[15]....
        /*013c*/ 	.word	0x0000c800
        /*0140*/ 	.word	0x00000004
        /*0144*/ 	.word	0x00000000
        /*0148*/ 	.short	0x010a
        /*014a*/ 	.byte	0x3f
	.zero		1


	//   ....[16]....
        /*014c*/ 	.word	0x0000c8b0
        /*0150*/ 	.word	0x00000000
        /*0154*/ 	.word	0x00000000
        /*0158*/ 	.short	0x010a
        /*015a*/ 	.byte	0x3f
	.zero		1


	//   ....[17]....
        /*015c*/ 	.word	0x0000c960
        /*0160*/ 	.word	0x00000000
        /*0164*/ 	.word	0x00000000
        /*0168*/ 	.short	0x010a
        /*016a*/ 	.byte	0x3f
	.zero		1


	//   ....[18]....
        /*016c*/ 	.word	0x0000ca10
        /*0170*/ 	.word	0x00000000
        /*0174*/ 	.word	0x00000000
        /*0178*/ 	.short	0x010a
        /*017a*/ 	.byte	0x3f
	.zero		1


	//   ....[19]....
        /*017c*/ 	.word	0x0000cac0
        /*0180*/ 	.word	0x00000002
        /*0184*/ 	.word	0x00000000
        /*0188*/ 	.short	0x010a
        /*018a*/ 	.byte	0x3f
	.zero		1


	//----- nvinfo : EIATTR_NUM_MBARRIERS
	.align		4
.L_26:
        /*018c*/ 	.byte	0x03, 0x38
        /*018e*/ 	.short	0x000a


	//----- nvinfo : EIATTR_EXIT_INSTR_OFFSETS
	.align		4
        /*0190*/ 	.byte	0x04, 0x1c
        /*0192*/ 	.short	(.L_28 - .L_27)


	//   ....[0]....
.L_27:
        /*0194*/ 	.word	0x000006d0


	//   ....[1]....
        /*0198*/ 	.word	0x00001a90


	//   ....[2]....
        /*019c*/ 	.word	0x00008b30


	//   ....[3]....
        /*01a0*/ 	.word	0x00008b70


	//   ....[4]....
        /*01a4*/ 	.word	0x0000bdc0


	//   ....[5]....
        /*01a8*/ 	.word	0x0000be00


	//   ....[6]....
        /*01ac*/ 	.word	0x0000be20


	//   ....[7]....
        /*01b0*/ 	.word	0x0000c6f0


	//   ....[8]....
        /*01b4*/ 	.word	0x0000caf0


	//----- nvinfo : EIATTR_MAX_THREADS
	.align		4
.L_28:
        /*01b8*/ 	.byte	0x04, 0x05
        /*01ba*/ 	.short	(.L_30 - .L_29)
.L_29:
        /*01bc*/ 	.word	0x00000100
        /*01c0*/ 	.word	0x00000001
        /*01c4*/ 	.word	0x00000001


	//----- nvinfo : EIATTR_CRS_STACK_SIZE
	.align		4
.L_30:
        /*01c8*/ 	.byte	0x04, 0x1e
        /*01ca*/ 	.short	(.L_32 - .L_31)
.L_31:
        /*01cc*/ 	.word	0x00000000


	//----- nvinfo : EIATTR_CBANK_PARAM_SIZE
	.align		4
.L_32:
        /*01d0*/ 	.byte	0x03, 0x19
        /*01d2*/ 	.short	0x0470


	//----- nvinfo : EIATTR_PARAM_CBANK
	.align		4
        /*01d4*/ 	.byte	0x04, 0x0a
        /*01d6*/ 	.short	(.L_34 - .L_33)
	.align		4
.L_33:
        /*01d8*/ 	.word	index@(.nv.constant0._ZN7cutlass13device_kernelINS_4conv6kernel13ConvUniversalINS1_16ConvProblemShapeILNS1_8OperatorE1ELi3EEENS1_10collective14CollectiveConvINS1_46MainloopSm90TmaGmmaWarpSpecializedImplicitGemmILS5_1ELi5ELi3EN4cute5tupleIJNSA_1CILi1EEESD_SD_EEENS1_36KernelImplicitTmaWarpSpecializedSm90ELi1EEENSB_IJNSC_ILi256EEENSC_ILi64EEENSB_IJSI_EEEEEENS_10bfloat16_tESL_NSA_8TiledMMAINSA_8MMA_AtomIJNSA_4SM904GMMA27MMA_64x64x16_F32BF16BF16_SSILNSP_5MajorE0ELSR_1ELNSP_7ScaleInE1ELSS_1EEEEEENSA_6LayoutISE_NSB_IJNSC_ILi0EEESW_SW_EEEEENSB_IJNSA_10UnderscoreESZ_SZ_EEEEENS7_6detail26Sm90ImplicitGemmTileTraitsINSA_20SM90_TMA_LOAD_IM2COLENSA_14ComposedLayoutINSA_7SwizzleILi3ELi4ELi3EEENSA_18smem_ptr_flag_bitsILi16EEENSV_INSB_IJNSB_IJNSC_ILi8EEENSC_ILi32EEEEEENSB_IJSI_SD_EEENSB_IJSD_NSC_ILi5EEEEEEEEENSB_IJNSB_IJSI_NSC_ILi512EEEEEENSB_IJSD_SW_EEENSB_IJSW_NSC_ILi16384EEEEEEEEEEEEEvEENS13_INSA_13SM90_TMA_LOADENS15_IS17_S19_NSV_INSB_IJS1D_NSB_IJS1A_S1A_EEES1F_EEENSB_IJS1J_S1I_NSB_IJSW_NSC_ILi4096EEEEEEEEEEEEEvEEEENS_8epilogue10collective6detail29Sm90TmaWarpSpecializedAdapterINS21_15DefaultEpilogueISL_NSB_IJNSB_IJllllEEESD_SW_EEES26_NS20_6thread17LinearCombinationISL_Li1EffLNS27_9ScaleType4KindE0ELNS_15FloatRoundStyleE2ESL_EENS_4gemm15EpilogueDefaultEEEEEvvEEEEvNT_6ParamsE)
        /*01dc*/ 	.short	0x0210
        /*01de*/ 	.short	0x0470


	//----- nvinfo : EIATTR_SW_WAR
	.align		4
.L_34:
        /*01e0*/ 	.byte	0x04, 0x36
        /*01e2*/ 	.short	(.L_36 - .L_35)
.L_35:
        /*01e4*/ 	.word	0x00000008
.L_36:


//--------------------- .nv.callgraph             --------------------------
	.section	.nv.callgraph,"",@"SHT_CUDA_CALLGRAPH"
	.align	4
	.sectionentsize	8
	.align		4
        /*0000*/ 	.word	0x00000000
	.align		4
        /*0004*/ 	.word	0xffffffff
	.align		4
        /*0008*/ 	.word	0x00000000
	.align		4
        /*000c*/ 	.word	0xfffffffe
	.align		4
        /*0010*/ 	.word	0x00000000
	.align		4
        /*0014*/ 	.word	0xfffffffd
	.align		4
        /*0018*/ 	.word	0x00000000
	.align		4
        /*001c*/ 	.word	0xfffffffc


//--------------------- .nv.constant4             --------------------------
	.section	.nv.constant4,"a",@progbits
	.align	8
	.align		8
.nv.constant4:
        /*0000*/ 	.dword	_ZN39_INTERNAL_c628293e_4_k_cu_648f4e5d_27864cuda3std3__45__cpo5beginE
	.align		8
        /*0008*/ 	.dword	_ZN39_INTERNAL_c628293e_4_k_cu_648f4e5d_27864cuda3std3__45__cpo3endE
	.align		8
        /*0010*/ 	.dword	_ZN39_INTERNAL_c628293e_4_k_cu_648f4e5d_27864cuda3std3__45__cpo6cbeginE
	.align		8
        /*0018*/ 	.dword	_ZN39_INTERNAL_c628293e_4_k_cu_648f4e5d_27864cuda3std3__45__cpo4cendE
	.align		8
        /*0020*/ 	.dword	_ZN39_INTERNAL_c628293e_4_k_cu_648f4e5d_27864cuda3std3__441_GLOBAL__N__c628293e_4_k_cu_648f4e5d_27866ignoreE
	.align		8
        /*0028*/ 	.dword	_ZN39_INTERNAL_c628293e_4_k_cu_648f4e5d_27864cuda3std3__419piecewise_constructE
	.align		8
        /*0030*/ 	.dword	_ZN39_INTERNAL_c628293e_4_k_cu_648f4e5d_27864cuda3std3__48in_placeE
	.align		8
        /*0038*/ 	.dword	_ZN39_INTERNAL_c628293e_4_k_cu_648f4e5d_27864cuda3std6ranges3__45__cpo4swapE
	.align		8
        /*0040*/ 	.dword	_ZN39_INTERNAL_c628293e_4_k_cu_648f4e5d_27864cuda3std6ranges3__45__cpo9iter_moveE
	.align		8
        /*0048*/ 	.dword	_ZN39_INTERNAL_c628293e_4_k_cu_648f4e5d_27864cute7productE
	.align		8
        /*0050*/ 	.dword	_ZN39_INTERNAL_c628293e_4_k_cu_648f4e5d_27864cute1_E


//--------------------- .text._ZN7cutlass13device_kernelINS_4conv6kernel13ConvUniversalINS1_16ConvProblemShapeILNS1_8OperatorE1ELi3EEENS1_10collective14CollectiveConvINS1_46MainloopSm90TmaGmmaWarpSpecializedImplicitGemmILS5_1ELi5ELi3EN4cute5tupleIJNSA_1CILi1EEESD_SD_EEENS1_36KernelImplicitTmaWarpSpecializedSm90ELi1EEENSB_IJNSC_ILi256EEENSC_ILi64EEENSB_IJSI_EEEEEENS_10bfloat16_tESL_NSA_8TiledMMAINSA_8MMA_AtomIJNSA_4SM904GMMA27MMA_64x64x16_F32BF16BF16_SSILNSP_5MajorE0ELSR_1ELNSP_7ScaleInE1ELSS_1EEEEEENSA_6LayoutISE_NSB_IJNSC_ILi0EEESW_SW_EEEEENSB_IJNSA_10UnderscoreESZ_SZ_EEEEENS7_6detail26Sm90ImplicitGemmTileTraitsINSA_20SM90_TMA_LOAD_IM2COLENSA_14ComposedLayoutINSA_7SwizzleILi3ELi4ELi3EEENSA_18smem_ptr_flag_bitsILi16EEENSV_INSB_IJNSB_IJNSC_ILi8EEENSC_ILi32EEEEEENSB_IJSI_SD_EEENSB_IJSD_NSC_ILi5EEEEEEEEENSB_IJNSB_IJSI_NSC_ILi512EEEEEENSB_IJSD_SW_EEENSB_IJSW_NSC_ILi16384EEEEEEEEEEEEEvEENS13_INSA_13SM90_TMA_LOADENS15_IS17_S19_NSV_INSB_IJS1D_NSB_IJS1A_S1A_EEES1F_EEENSB_IJS1J_S1I_NSB_IJSW_NSC_ILi4096EEEEEEEEEEEEEvEEEENS_8epilogue10collective6detail29Sm90TmaWarpSpecializedAdapterINS21_15DefaultEpilogueISL_NSB_IJNSB_IJllllEEESD_SW_EEES26_NS20_6thread17LinearCombinationISL_Li1EffLNS27_9ScaleType4KindE0ELNS_15FloatRoundStyleE2ESL_EENS_4gemm15EpilogueDefaultEEEEEvvEEEEvNT_6ParamsE --------------------------
	.section	.text._ZN7cutlass13device_kernelINS_4conv6kernel13ConvUniversalINS1_16ConvProblemShapeILNS1_8OperatorE1ELi3EEENS1_10collective14CollectiveConvINS1_46MainloopSm90TmaGmmaWarpSpecializedImplicitGemmILS5_1ELi5ELi3EN4cute5tupleIJNSA_1CILi1EEESD_SD_EEENS1_36KernelImplicitTmaWarpSpecializedSm90ELi1EEENSB_IJNSC_ILi256EEENSC_ILi64EEENSB_IJSI_EEEEEENS_10bfloat16_tESL_NSA_8TiledMMAINSA_8MMA_AtomIJNSA_4SM904GMMA27MMA_64x64x16_F32BF16BF16_SSILNSP_5MajorE0ELSR_1ELNSP_7ScaleInE1ELSS_1EEEEEENSA_6LayoutISE_NSB_IJNSC_ILi0EEESW_SW_EEEEENSB_IJNSA_10UnderscoreESZ_SZ_EEEEENS7_6detail26Sm90ImplicitGemmTileTraitsINSA_20SM90_TMA_LOAD_IM2COLENSA_14ComposedLayoutINSA_7SwizzleILi3ELi4ELi3EEENSA_18smem_ptr_flag_bitsILi16EEENSV_INSB_IJNSB_IJNSC_ILi8EEENSC_ILi32EEEEEENSB_IJSI_SD_EEENSB_IJSD_NSC_ILi5EEEEEEEEENSB_IJNSB_IJSI_NSC_ILi512EEEEEENSB_IJSD_SW_EEENSB_IJSW_NSC_ILi16384EEEEEEEEEEEEEvEENS13_INSA_13SM90_TMA_LOADENS15_IS17_S19_NSV_INSB_IJS1D_NSB_IJS1A_S1A_EEES1F_EEENSB_IJS1J_S1I_NSB_IJSW_NSC_ILi4096EEEEEEEEEEEEEvEEEENS_8epilogue10collective6detail29Sm90TmaWarpSpecializedAdapterINS21_15DefaultEpilogueISL_NSB_IJNSB_IJllllEEESD_SW_EEES26_NS20_6thread17LinearCombinationISL_Li1EffLNS27_9ScaleType4KindE0ELNS_15FloatRoundStyleE2ESL_EENS_4gemm15EpilogueDefaultEEEEEvvEEEEvNT_6ParamsE,"ax",@progbits
	.align	128
.text._ZN7cutlass13device_kernelINS_4conv6kernel13ConvUniversalINS1_16ConvProblemShapeILNS1_8OperatorE1ELi3EEENS1_10collective14CollectiveConvINS1_46MainloopSm90TmaGmmaWarpSpecializedImplicitGemmILS5_1ELi5ELi3EN4cute5tupleIJNSA_1CILi1EEESD_SD_EEENS1_36KernelImplicitTmaWarpSpecializedSm90ELi1EEENSB_IJNSC_ILi256EEENSC_ILi64EEENSB_IJSI_EEEEEENS_10bfloat16_tESL_NSA_8TiledMMAINSA_8MMA_AtomIJNSA_4SM904GMMA27MMA_64x64x16_F32BF16BF16_SSILNSP_5MajorE0ELSR_1ELNSP_7ScaleInE1ELSS_1EEEEEENSA_6LayoutISE_NSB_IJNSC_ILi0EEESW_SW_EEEEENSB_IJNSA_10UnderscoreESZ_SZ_EEEEENS7_6detail26Sm90ImplicitGemmTileTraitsINSA_20SM90_TMA_LOAD_IM2COLENSA_14ComposedLayoutINSA_7SwizzleILi3ELi4ELi3EEENSA_18smem_ptr_flag_bitsILi16EEENSV_INSB_IJNSB_IJNSC_ILi8EEENSC_ILi32EEEEEENSB_IJSI_SD_EEENSB_IJSD_NSC_ILi5EEEEEEEEENSB_IJNSB_IJSI_NSC_ILi512EEEEEENSB_IJSD_SW_EEENSB_IJSW_NSC_ILi16384EEEEEEEEEEEEEvEENS13_INSA_13SM90_TMA_LOADENS15_IS17_S19_NSV_INSB_IJS1D_NSB_IJS1A_S1A_EEES1F_EEENSB_IJS1J_S1I_NSB_IJSW_NSC_ILi4096EEEEEEEEEEEEEvEEEENS_8epilogue10collective6detail29Sm90TmaWarpSpecializedAdapterINS21_15DefaultEpilogueISL_NSB_IJNSB_IJllllEEESD_SW_EEES26_NS20_6thread17LinearCombinationISL_Li1EffLNS27_9ScaleType4KindE0ELNS_15FloatRoundStyleE2ESL_EENS_4gemm15EpilogueDefaultEEEEEvvEEEEvNT_6ParamsE:
        .type           _ZN7cutlass13device_kernelINS_4conv6kernel13ConvUniversalINS1_16ConvProblemShapeILNS1_8OperatorE1ELi3EEENS1_10collective14CollectiveConvINS1_46MainloopSm90TmaGmmaWarpSpecializedImplicitGemmILS5_1ELi5ELi3EN4cute5tupleIJNSA_1CILi1EEESD_SD_EEENS1_36KernelImplicitTmaWarpSpecializedSm90ELi1EEENSB_IJNSC_ILi256EEENSC_ILi64EEENSB_IJSI_EEEEEENS_10bfloat16_tESL_NSA_8TiledMMAINSA_8MMA_AtomIJNSA_4SM904GMMA27MMA_64x64x16_F32BF16BF16_SSILNSP_5MajorE0ELSR_1ELNSP_7ScaleInE1ELSS_1EEEEEENSA_6LayoutISE_NSB_IJNSC_ILi0EEESW_SW_EEEEENSB_IJNSA_10UnderscoreESZ_SZ_EEEEENS7_6detail26Sm90ImplicitGemmTileTraitsINSA_20SM90_TMA_LOAD_IM2COLENSA_14ComposedLayoutINSA_7SwizzleILi3ELi4ELi3EEENSA_18smem_ptr_flag_bitsILi16EEENSV_INSB_IJNSB_IJNSC_ILi8EEENSC_ILi32EEEEEENSB_IJSI_SD_EEENSB_IJSD_NSC_ILi5EEEEEEEEENSB_IJNSB_IJSI_NSC_ILi512EEEEEENSB_IJSD_SW_EEENSB_IJSW_NSC_ILi16384EEEEEEEEEEEEEvEENS13_INSA_13SM90_TMA_LOADENS15_IS17_S19_NSV_INSB_IJS1D_NSB_IJS1A_S1A_EEES1F_EEENSB_IJS1J_S1I_NSB_IJSW_NSC_ILi4096EEEEEEEEEEEEEvEEEENS_8epilogue10collective6detail29Sm90TmaWarpSpecializedAdapterINS21_15DefaultEpilogueISL_NSB_IJNSB_IJllllEEESD_SW_EEES26_NS20_6thread17LinearCombinationISL_Li1EffLNS27_9ScaleType4KindE0ELNS_15FloatRoundStyleE2ESL_EENS_4gemm15EpilogueDefaultEEEEEvvEEEEvNT_6ParamsE,@function
        .size           _ZN7cutlass13device_kernelINS_4conv6kernel13ConvUniversalINS1_16ConvProblemShapeILNS1_8OperatorE1ELi3EEENS1_10collective14CollectiveConvINS1_46MainloopSm90TmaGmmaWarpSpecializedImplicitGemmILS5_1ELi5ELi3EN4cute5tupleIJNSA_1CILi1EEESD_SD_EEENS1_36KernelImplicitTmaWarpSpecializedSm90ELi1EEENSB_IJNSC_ILi256EEENSC_ILi64EEENSB_IJSI_EEEEEENS_10bfloat16_tESL_NSA_8TiledMMAINSA_8MMA_AtomIJNSA_4SM904GMMA27MMA_64x64x16_F32BF16BF16_SSILNSP_5MajorE0ELSR_1ELNSP_7ScaleInE1ELSS_1EEEEEENSA_6LayoutISE_NSB_IJNSC_ILi0EEESW_SW_EEEEENSB_IJNSA_10UnderscoreESZ_SZ_EEEEENS7_6detail26Sm90ImplicitGemmTileTraitsINSA_20SM90_TMA_LOAD_IM2COLENSA_14ComposedLayoutINSA_7SwizzleILi3ELi4ELi3EEENSA_18smem_ptr_flag_bitsILi16EEENSV_INSB_IJNSB_IJNSC_ILi8EEENSC_ILi32EEEEEENSB_IJSI_SD_EEENSB_IJSD_NSC_ILi5EEEEEEEEENSB_IJNSB_IJSI_NSC_ILi512EEEEEENSB_IJSD_SW_EEENSB_IJSW_NSC_ILi16384EEEEEEEEEEEEEvEENS13_INSA_13SM90_TMA_LOADENS15_IS17_S19_NSV_INSB_IJS1D_NSB_IJS1A_S1A_EEES1F_EEENSB_IJS1J_S1I_NSB_IJSW_NSC_ILi4096EEEEEEEEEEEEEvEEEENS_8epilogue10collective6detail29Sm90TmaWarpSpecializedAdapterINS21_15DefaultEpilogueISL_NSB_IJNSB_IJllllEEESD_SW_EEES26_NS20_6thread17LinearCombinationISL_Li1EffLNS27_9ScaleType4KindE0ELNS_15FloatRoundStyleE2ESL_EENS_4gemm15EpilogueDefaultEEEEEvvEEEEvNT_6ParamsE,(.L_x_254 - _ZN7cutlass13device_kernelINS_4conv6kernel13ConvUniversalINS1_16ConvProblemShapeILNS1_8OperatorE1ELi3EEENS1_10collective14CollectiveConvINS1_46MainloopSm90TmaGmmaWarpSpecializedImplicitGemmILS5_1ELi5ELi3EN4cute5tupleIJNSA_1CILi1EEESD_SD_EEENS1_36KernelImplicitTmaWarpSpecializedSm90ELi1EEENSB_IJNSC_ILi256EEENSC_ILi64EEENSB_IJSI_EEEEEENS_10bfloat16_tESL_NSA_8TiledMMAINSA_8MMA_AtomIJNSA_4SM904GMMA27MMA_64x64x16_F32BF16BF16_SSILNSP_5MajorE0ELSR_1ELNSP_7ScaleInE1ELSS_1EEEEEENSA_6LayoutISE_NSB_IJNSC_ILi0EEESW_SW_EEEEENSB_IJNSA_10UnderscoreESZ_SZ_EEEEENS7_6detail26Sm90ImplicitGemmTileTraitsINSA_20SM90_TMA_LOAD_IM2COLENSA_14ComposedLayoutINSA_7SwizzleILi3ELi4ELi3EEENSA_18smem_ptr_flag_bitsILi16EEENSV_INSB_IJNSB_IJNSC_ILi8EEENSC_ILi32EEEEEENSB_IJSI_SD_EEENSB_IJSD_NSC_ILi5EEEEEEEEENSB_IJNSB_IJSI_NSC_ILi512EEEEEENSB_IJSD_SW_EEENSB_IJSW_NSC_ILi16384EEEEEEEEEEEEEvEENS13_INSA_13SM90_TMA_LOADENS15_IS17_S19_NSV_INSB_IJS1D_NSB_IJS1A_S1A_EEES1F_EEENSB_IJS1J_S1I_NSB_IJSW_NSC_ILi4096EEEEEEEEEEEEEvEEEENS_8epilogue10collective6detail29Sm90TmaWarpSpecializedAdapterINS21_15DefaultEpilogueISL_NSB_IJNSB_IJllllEEESD_SW_EEES26_NS20_6thread17LinearCombinationISL_Li1EffLNS27_9ScaleType4KindE0ELNS_15FloatRoundStyleE2ESL_EENS_4gemm15EpilogueDefaultEEEEEvvEEEEvNT_6ParamsE)
        .other          _ZN7cutlass13device_kernelINS_4conv6kernel13ConvUniversalINS1_16ConvProblemShapeILNS1_8OperatorE1ELi3EEENS1_10collective14CollectiveConvINS1_46MainloopSm90TmaGmmaWarpSpecializedImplicitGemmILS5_1ELi5ELi3EN4cute5tupleIJNSA_1CILi1EEESD_SD_EEENS1_36KernelImplicitTmaWarpSpecializedSm90ELi1EEENSB_IJNSC_ILi256EEENSC_ILi64EEENSB_IJSI_EEEEEENS_10bfloat16_tESL_NSA_8TiledMMAINSA_8MMA_AtomIJNSA_4SM904GMMA27MMA_64x64x16_F32BF16BF16_SSILNSP_5MajorE0ELSR_1ELNSP_7ScaleInE1ELSS_1EEEEEENSA_6LayoutISE_NSB_IJNSC_ILi0EEESW_SW_EEEEENSB_IJNSA_10UnderscoreESZ_SZ_EEEEENS7_6detail26Sm90ImplicitGemmTileTraitsINSA_20SM90_TMA_LOAD_IM2COLENSA_14ComposedLayoutINSA_7SwizzleILi3ELi4ELi3EEENSA_18smem_ptr_flag_bitsILi16EEENSV_INSB_IJNSB_IJNSC_ILi8EEENSC_ILi32EEEEEENSB_IJSI_SD_EEENSB_IJSD_NSC_ILi5EEEEEEEEENSB_IJNSB_IJSI_NSC_ILi512EEEEEENSB_IJSD_SW_EEENSB_IJSW_NSC_ILi16384EEEEEEEEEEEEEvEENS13_INSA_13SM90_TMA_LOADENS15_IS17_S19_NSV_INSB_IJS1D_NSB_IJS1A_S1A_EEES1F_EEENSB_IJS1J_S1I_NSB_IJSW_NSC_ILi4096EEEEEEEEEEEEEvEEEENS_8epilogue10collective6detail29Sm90TmaWarpSpecializedAdapterINS21_15DefaultEpilogueISL_NSB_IJNSB_IJllllEEESD_SW_EEES26_NS20_6thread17LinearCombinationISL_Li1EffLNS27_9ScaleType4KindE0ELNS_15FloatRoundStyleE2ESL_EENS_4gemm15EpilogueDefaultEEEEEvvEEEEvNT_6ParamsE,@"STO_CUDA_ENTRY STV_DEFAULT"
_ZN7cutlass13device_kernelINS_4conv6kernel13ConvUniversalINS1_16ConvProblemShapeILNS1_8OperatorE1ELi3EEENS1_10collective14CollectiveConvINS1_46MainloopSm90TmaGmmaWarpSpecializedImplicitGemmILS5_1ELi5ELi3EN4cute5tupleIJNSA_1CILi1EEESD_SD_EEENS1_36KernelImplicitTmaWarpSpecializedSm90ELi1EEENSB_IJNSC_ILi256EEENSC_ILi64EEENSB_IJSI_EEEEEENS_10bfloat16_tESL_NSA_8TiledMMAINSA_8MMA_AtomIJNSA_4SM904GMMA27MMA_64x64x16_F32BF16BF16_SSILNSP_5MajorE0ELSR_1ELNSP_7ScaleInE1ELSS_1EEEEEENSA_6LayoutISE_NSB_IJNSC_ILi0EEESW_SW_EEEEENSB_IJNSA_10UnderscoreESZ_SZ_EEEEENS7_6detail26Sm90ImplicitGemmTileTraitsINSA_20SM90_TMA_LOAD_IM2COLENSA_14ComposedLayoutINSA_7SwizzleILi3ELi4ELi3EEENSA_18smem_ptr_flag_bitsILi16EEENSV_INSB_IJNSB_IJNSC_ILi8EEENSC_ILi32EEEEEENSB_IJSI_SD_EEENSB_IJSD_NSC_ILi5EEEEEEEEENSB_IJNSB_IJSI_NSC_ILi512EEEEEENSB_IJSD_SW_EEENSB_IJSW_NSC_ILi16384EEEEEEEEEEEEEvEENS13_INSA_13SM90_TMA_LOADENS15_IS17_S19_NSV_INSB_IJS1D_NSB_IJS1A_S1A_EEES1F_EEENSB_IJS1J_S1I_NSB_IJSW_NSC_ILi4096EEEEEEEEEEEEEvEEEENS_8epilogue10collective6detail29Sm90TmaWarpSpecializedAdapterINS21_15DefaultEpilogueISL_NSB_IJNSB_IJllllEEESD_SW_EEES26_NS20_6thread17LinearCombinationISL_Li1EffLNS27_9ScaleType4KindE0ELNS_15FloatRoundStyleE2ESL_EENS_4gemm15EpilogueDefaultEEEEEvvEEEEvNT_6ParamsE:
[----:B------:R-:W-:Y:S01]  /*0000*/  LDC R1, c[0x0][0x28] ;  /* 0x00000a00ff017b82 */ /* 0x000fe20000000800 */
[----:B------:R-:W0:Y:S01]  /*0010*/  S2R R6, SR_TID.X ;  /* 0x0000000000067919 */ /* 0x000e220000002100 */
[----:B------:R-:W-:Y:S01]  /*0020*/  ELECT P0, URZ, PT ;  /* 0x00000000003f782f */ /* 0x000fe20003800000 */
[----:B------:R-:W-:Y:S01]  /*0030*/  BSSY B0, `(.L_x_0) ;  /* 0x000000f000007945 */ /* 0x000fe20003800000 */
[--C-:B0-----:R-:W-:Y:S02]  /*0040*/  SHF.R.U32.HI R0, RZ, 0x5, R6.reuse ;  /* 0x00000005ff007819 */ /* 0x101fe40000011606 */
[----:B------:R-:W-:-:S03]  /*0050*/  SHF.R.U32.HI R3, RZ, 0x7, R6 ;  /* 0x00000007ff037819 */ /* 0x000fc60000011606 */
[----:B------:R-:W0:Y:S04]  /*0060*/  SHFL.IDX PT, R2, R0, RZ, 0x1f ;  /* 0x00001fff00027589 */ /* 0x000e2800000e0000 */
[----:B------:R1:W2:Y:S01]  /*0070*/  SHFL.IDX PT, R5, R3, RZ, 0x1f ;  /* 0x00001fff03057589 */ /* 0x0002a200000e0000 */
[----:B0-----:R-:W-:-:S13]  /*0080*/  ISETP.NE.OR P0, PT, R2, RZ, !P0 ;  /* 0x000000ff0200720c */ /* 0x001fda0004705670 */
[----:B-12---:R-:W-:Y:S05]  /*0090*/  @P0 BRA `(.L_x_1) ;  /* 0x0000000000200947 */ /* 0x006fea0003800000 */
[----:B------:R-:W-:Y:S02]  /*00a0*/  ULDC.64 UR4, c[0x0][0x198] ;  /* 0x0000660000047ab9 */ /* 0x000fe40000000a00 */
[----:B------:R-:W-:Y:S02]  /*00b0*/  UIADD3 UR6, UP0, UR4, 0xf0, URZ ;  /* 0x000000f004067890 */ /* 0x000fe4000ff1e03f */
[----:B------:R-:W-:Y:S02]  /*00c0*/  UIADD3 UR4, UP1, UR4, 0x270, URZ ;  /* 0x0000027004047890 */ /* 0x000fe4000ff3e03f */
[----:B------:R-:W-:Y:S02]  /*00d0*/  UIADD3.X UR7, URZ, UR5, URZ, UP0, !UPT ;  /* 0x000000053f077290 */ /* 0x000fe400087fe43f */
[----:B------:R-:W-:-:S07]  /*00e0*/  UIADD3.X UR5, URZ, UR5, URZ, UP1, !UPT ;  /* 0x000000053f057290 */ /* 0x000fce0008ffe43f */
[----:B------:R0:W-:Y:S02]  /*00f0*/  UTMACCTL.PF [UR6] ;  /* 0x00000000060079b9 */ /* 0x0001e40008040000 */
[----:B------:R0:W-:Y:S02]  /*0100*/  UTMACCTL.PF [UR4] ;  /* 0x00000000040079b9 */ /* 0x0001e40008040000 */
[----:B0-----:R-:W-:Y:S01]  /*0110*/  NOP ;  /* 0x0000000000007918 */ /* 0x001fe20000000000 */
.L_x_1:
[----:B------:R-:W-:Y:S05]  /*0120*/  BSYNC B0 ;  /* 0x0000000000007941 */ /* 0x000fea0003800000 */
.L_x_0:
[----:B------:R-:W0:Y:S01]  /*0130*/  SHFL.IDX PT, R0, R0, RZ, 0x1f ;  /* 0x00001fff00007589 */ /* 0x000e2200000e0000 */
[----:B------:R-:W-:-:S04]  /*0140*/  SHF.R.S32.HI R3, RZ, 0x1f, R2 ;  /* 0x0000001fff037819 */ /* 0x000fc80000011402 */
[----:B------:R-:W-:Y:S02]  /*0150*/  LEA.HI R3, R3, R2, RZ, 0x2 ;  /* 0x0000000203037211 */ /* 0x000fe400078f10ff */
[----:B0-----:R-:W-:-:S13]  /*0160*/  ISETP.NE.AND P0, PT, R0, RZ, PT ;  /* 0x000000ff0000720c */ /* 0x001fda0003f05270 */
[----:B------:R-:W-:Y:S05]  /*0170*/  @P0 BRA `(.L_x_2) ;  /* 0x0000000000600947 */ /* 0x000fea0003800000 */
[----:B------:R-:W0:Y:S01]  /*0180*/  S2UR UR8, SR_CgaCtaId ;  /* 0x00000000000879c3 */ /* 0x000e220000008800 */
[----:B------:R-:W-:Y:S01]  /*0190*/  UMOV UR4, 0x400 ;  /* 0x0000040000047882 */ /* 0x000fe20000000000 */
[----:B------:R-:W-:Y:S01]  /*01a0*/  UMOV UR5, 0x1 ;  /* 0x0000000100057882 */ /* 0x000fe20000000000 */
[----:B------:R-:W-:Y:S01]  /*01b0*/  UMOV UR6, 0x80 ;  /* 0x0000008000067882 */ /* 0x000fe20000000000 */
[----:B------:R-:W-:Y:S01]  /*01c0*/  ELECT P0, URZ, PT ;  /* 0x00000000003f782f */ /* 0x000fe20003800000 */
[----:B------:R-:W-:-:S04]  /*01d0*/  UIADD3 UR6, -UR6, 0x100000, URZ ;  /* 0x0010000006067890 */ /* 0x000fc8000fffe13f */
[----:B------:R-:W-:Y:S02]  /*01e0*/  USHF.L.U32 UR7, UR6, 0xb, URZ ;  /* 0x0000000b06077899 */ /* 0x000fe4000800063f */
[----:B------:R-:W-:Y:S02]  /*01f0*/  USHF.L.U32 UR6, UR6, 0x1, URZ ;  /* 0x0000000106067899 */ /* 0x000fe4000800063f */
[----:B0-----:R-:W-:Y:S02]  /*0200*/  ULEA UR8, UR8, UR4, 0x18 ;  /* 0x0000000408087291 */ /* 0x001fe4000f8ec03f */
[----:B------:R-:W-:-:S04]  /*0210*/  UIADD3 UR4, -UR5, 0x100000, URZ ;  /* 0x0010000005047890 */ /* 0x000fc8000fffe13f */
[----:B------:R-:W-:Y:S02]  /*0220*/  USHF.L.U32 UR5, UR4, 0xb, URZ ;  /* 0x0000000b04057899 */ /* 0x000fe4000800063f */
[----:B------:R-:W-:Y:S01]  /*0230*/  USHF.L.U32 UR4, UR4, 0x1, URZ ;  /* 0x0000000104047899 */ /* 0x000fe2000800063f */
[----:B------:R-:W0:Y:S11]  /*0240*/  FENCE.VIEW.ASYNC.S ;  /* 0x00000000000073c6 */ /* 0x000e360000000000 */
[----:B0-----:R0:W1:Y:S01]  /*0250*/  SYNCS.EXCH.64 URZ, [UR8+0x32000], UR4 ;  /* 0x03200004083f75b2 */ /* 0x0010620008000100 */
[----:B------:R0:W2:Y:S01]  /*0260*/  SYNCS.EXCH.64 URZ, [UR8+0x32028], UR6 ;  /* 0x03202806083f75b2 */ /* 0x0000a20008000100 */
[----:B------:R0:W3:Y:S01]  /*0270*/  SYNCS.EXCH.64 URZ, [UR8+0x32008], UR4 ;  /* 0x03200804083f75b2 */ /* 0x0000e20008000100 */
[----:B------:R0:W4:Y:S01]  /*0280*/  SYNCS.EXCH.64 URZ, [UR8+0x32030], UR6 ;  /* 0x03203006083f75b2 */ /* 0x0001220008000100 */
[----:B------:R0:W0:Y:S01]  /*0290*/  SYNCS.EXCH.64 URZ, [UR8+0x32010], UR4 ;  /* 0x03201004083f75b2 */ /* 0x0000220008000100 */
[----:B------:R0:W0:Y:S01]  /*02a0*/  SYNCS.EXCH.64 URZ, [UR8+0x32038], UR6 ;  /* 0x03203806083f75b2 */ /* 0x0000220008000100 */
[----:B------:R0:W0:Y:S01]  /*02b0*/  SYNCS.EXCH.64 URZ, [UR8+0x32018], UR4 ;  /* 0x03201804083f75b2 */ /* 0x0000220008000100 */
[----:B------:R0:W0:Y:S01]  /*02c0*/  SYNCS.EXCH.64 URZ, [UR8+0x32040], UR6 ;  /* 0x03204006083f75b2 */ /* 0x0000220008000100 */
[----:B------:R0:W0:Y:S01]  /*02d0*/  SYNCS.EXCH.64 URZ, [UR8+0x32020], UR4 ;  /* 0x03202004083f75b2 */ /* 0x0000220008000100 */
[----:B------:R0:W0:Y:S01]  /*02e0*/  SYNCS.EXCH.64 URZ, [UR8+0x32048], UR6 ;  /* 0x03204806083f75b2 */ /* 0x0000220008000100 */
[----:B------:R-:W-:Y:S01]  /*02f0*/  NOP ;  /* 0x0000000000007918 */ /* 0x000fe20000000000 */
.L_x_2:
[----:B0-----:R-:W-:Y:S01]  /*0300*/  ULDC.64 UR4, c[0x0][0x618] ;  /* 0x0001860000047ab9 */ /* 0x001fe20000000a00 */
[----:B------:R-:W-:Y:S01]  /*0310*/  LOP3.LUT R3, R3, 0xfffffffc, RZ, 0xc0, !PT ;  /* 0xfffffffc03037812 */ /* 0x000fe200078ec0ff */
[----:B------:R-:W-:Y:S01]  /*0320*/  NOP ;  /* 0x0000000000007918 */ /* 0x000fe20000000000 */
[----:B------:R-:W-:Y:S01]  /*0330*/  ISETP.NE.U32.AND P0, PT, RZ, UR4, PT ;  /* 0x00000004ff007c0c */ /* 0x000fe2000bf05070 */
[----:B------:R-:W-:Y:S01]  /*0340*/  NOP ;  /* 0x0000000000007918 */ /* 0x000fe20000000000 */
[----:B-1234-:R-:W-:Y:S01]  /*0350*/  BAR.SYNC.DEFER_BLOCKING 0x0 ;  /* 0x0000000000007b1d */ /* 0x01efe20000010000 */
[----:B------:R-:W-:Y:S01]  /*0360*/  IMAD.IADD R4, R2, 0x1, -R3 ;  /* 0x0000000102047824 */ /* 0x000fe200078e0a03 */
[----:B------:R-:W-:Y:S02]  /*0370*/  ISETP.NE.AND.EX P0, PT, RZ, UR5, PT, P0 ;  /* 0x00000005ff007c0c */ /* 0x000fe4000bf05300 */
[C---:B------:R-:W-:Y:S02]  /*0380*/  ISETP.NE.AND P2, PT, R5.reuse, 0x1, PT ;  /* 0x000000010500780c */ /* 0x040fe40003f45270 */
[----:B------:R-:W-:Y:S01]  /*0390*/  LOP3.LUT P1, RZ, R5, R4, RZ, 0xfc, !PT ;  /* 0x0000000405ff7212 */ /* 0x000fe2000782fcff */
[----:B------:R-:W-:-:S03]  /*03a0*/  ULDC.64 UR16, c[0x0][0x208] ;  /* 0x0000820000107ab9 */ /* 0x000fc60000000a00 */
[----:B------:R-:W-:-:S04]  /*03b0*/  SEL R0, RZ, 0x1, P1 ;  /* 0x00000001ff007807 */ /* 0x000fc80000800000 */
[----:B------:R-:W-:Y:S01]  /*03c0*/  SEL R0, R0, 0x2, P2 ;  /* 0x0000000200007807 */ /* 0x000fe20001000000 */
[----:B------:R-:W-:Y:S06]  /*03d0*/  @!P0 BRA `(.L_x_3) ;  /* 0x00000000001c8947 */ /* 0x000fec0003800000 */
[----:B------:R-:W0:Y:S02]  /*03e0*/  LDC.64 R2, c[0x0][0x618] ;  /* 0x00018600ff027b82 */ /* 0x000e240000000a00 */
[----:B0-----:R-:W2:Y:S02]  /*03f0*/  LDG.E.64 R2, desc[UR16][R2.64] ;  /* 0x0000001002027981 */ /* 0x001ea4000c1e1b00 */
[----:B--2---:R-:W-:-:S04]  /*0400*/  ISETP.NE.U32.AND P0, PT, R2, RZ, PT ;  /* 0x000000ff0200720c */ /* 0x004fc80003f05070 */
[----:B------:R-:W-:-:S13]  /*0410*/  ISETP.NE.AND.EX P0, PT, R3, RZ, PT, P0 ;  /* 0x000000ff0300720c */ /* 0x000fda0003f05300 */
[----:B------:R-:W-:Y:S05]  /*0420*/  @!P0 BRA `(.L_x_3) ;  /* 0x0000000000088947 */ /* 0x000fea0003800000 */
[----:B------:R2:W5:Y:S01]  /*0430*/  LD.E R11, desc[UR16][R2.64] ;  /* 0x00000010020b7980 */ /* 0x000562000c101900 */
[----:B------:R-:W-:Y:S05]  /*0440*/  BRA `(.L_x_4) ;  /* 0x0000000000207947 */ /* 0x000fea0003800000 */
.L_x_3:
[----:B------:R-:W-:Y:S02]  /*0450*/  ULDC.64 UR4, c[0x0][0x608] ;  /* 0x0001820000047ab9 */ /* 0x000fe40000000a00 */
[----:B------:R-:W-:-:S04]  /*0460*/  ISETP.NE.U32.AND P0, PT, RZ, UR4, PT ;  /* 0x00000004ff007c0c */ /* 0x000fc8000bf05070 */
[----:B------:R-:W-:-:S13]  /*0470*/  ISETP.NE.AND.EX P0, PT, RZ, UR5, PT, P0 ;  /* 0x00000005ff007c0c */ /* 0x000fda000bf05300 */
[----:B------:R-:W-:Y:S05]  /*0480*/  @!P0 BRA `(.L_x_5) ;  /* 0x00000000000c8947 */ /* 0x000fea0003800000 */
[----:B------:R-:W0:Y:S02]  /*0490*/  LDC.64 R2, c[0x0][0x608] ;  /* 0x00018200ff027b82 */ /* 0x000e240000000a00 */
[----:B0-----:R1:W5:Y:S01]  /*04a0*/  LDG.E R11, desc[UR16][R2.64] ;  /* 0x00000010020b7981 */ /* 0x001362000c1e1900 */
[----:B------:R-:W-:Y:S05]  /*04b0*/  BRA `(.L_x_4) ;  /* 0x0000000000047947 */ /* 0x000fea0003800000 */
.L_x_5:
[----:B------:R-:W0:Y:S02]  /*04c0*/  LDC R11, c[0x0][0x600] ;  /* 0x00018000ff0b7b82 */ /* 0x000e240000000800 */
.L_x_4:
[----:B------:R-:W-:Y:S02]  /*04d0*/  ULDC.64 UR4, c[0x0][0x620] ;  /* 0x0001880000047ab9 */ /* 0x000fe40000000a00 */
[----:B------:R-:W-:-:S04]  /*04e0*/  ISETP.NE.U32.AND P0, PT, RZ, UR4, PT ;  /* 0x00000004ff007c0c */ /* 0x000fc8000bf05070 */
[----:B------:R-:W-:-:S13]  /*04f0*/  ISETP.NE.AND.EX P0, PT, RZ, UR5, PT, P0 ;  /* 0x00000005ff007c0c */ /* 0x000fda000bf05300 */
[----:B------:R-:W-:Y:S05]  /*0500*/  @!P0 BRA `(.L_x_6) ;  /* 0x00000000001c8947 */ /* 0x000fea0003800000 */
[----:B-12---:R-:W1:Y:S02]  /*0510*/  LDC.64 R2, c[0x0][0x620] ;  /* 0x00018800ff027b82 */ /* 0x006e640000000a00 */
[----:B-1----:R-:W2:Y:S02]  /*0520*/  LDG.E.64 R2, desc[UR16][R2.64] ;  /* 0x0000001002027981 */ /* 0x002ea4000c1e1b00 */
[----:B--2---:R-:W-:-:S04]  /*0530*/  ISETP.NE.U32.AND P0, PT, R2, RZ, PT ;  /* 0x000000ff0200720c */ /* 0x004fc80003f05070 */
[----:B------:R-:W-:-:S13]  /*0540*/  ISETP.NE.AND.EX P0, PT, R3, RZ, PT, P0 ;  /* 0x000000ff0300720c */ /* 0x000fda0003f05300 */
[----:B------:R-:W-:Y:S05]  /*0550*/  @!P0 BRA `(.L_x_6) ;  /* 0x0000000000088947 */ /* 0x000fea0003800000 */
[----:B------:R1:W5:Y:S01]  /*0560*/  LD.E R14, desc[UR16][R2.64] ;  /* 0x00000010020e7980 */ /* 0x000362000c101900 */
[----:B------:R-:W-:Y:S05]  /*0570*/  BRA `(.L_x_7) ;  /* 0x0000000000207947 */ /* 0x000fea0003800000 */
.L_x_6:
[----:B------:R-:W-:Y:S02]  /*0580*/  ULDC.64 UR4, c[0x0][0x610] ;  /* 0x0001840000047ab9 */ /* 0x000fe40000000a00 */
[----:B------:R-:W-:-:S04]  /*0590*/  ISETP.NE.U32.AND P0, PT, RZ, UR4, PT ;  /* 0x00000004ff007c0c */ /* 0x000fc8000bf05070 */
[----:B------:R-:W-:-:S13]  /*05a0*/  ISETP.NE.AND.EX P0, PT, RZ, UR5, PT, P0 ;  /* 0x00000005ff007c0c */ /* 0x000fda000bf05300 */
[----:B------:R-:W-:Y:S05]  /*05b0*/  @!P0 BRA `(.L_x_8) ;  /* 0x00000000000c8947 */ /* 0x000fea0003800000 */
[----:B------:R-:W3:Y:S02]  /*05c0*/  LDC.64 R14, c[0x0][0x610] ;  /* 0x00018400ff0e7b82 */ /* 0x000ee40000000a00 */
[----:B---3--:R4:W5:Y:S01]  /*05d0*/  LDG.E R14, desc[UR16][R14.64] ;  /* 0x000000100e0e7981 */ /* 0x008962000c1e1900 */
[----:B------:R-:W-:Y:S05]  /*05e0*/  BRA `(.L_x_7) ;  /* 0x0000000000047947 */ /* 0x000fea0003800000 */
.L_x_8:
[----:B------:R-:W3:Y:S02]  /*05f0*/  LDC R14, c[0x0][0x604] ;  /* 0x00018100ff0e7b82 */ /* 0x000ee40000000800 */
.L_x_7:
[----:B-12---:R-:W1:Y:S01]  /*0600*/  LDC R2, c[0x0][0x3e8] ;  /* 0x0000fa00ff027b82 */ /* 0x006e620000000800 */
[----:B------:R-:W-:Y:S01]  /*0610*/  ULDC UR4, c[0x0][0x3dc] ;  /* 0x0000f70000047ab9 */ /* 0x000fe20000000800 */
[----:B------:R-:W-:Y:S01]  /*0620*/  ISETP.NE.AND P0, PT, R5, RZ, PT ;  /* 0x000000ff0500720c */ /* 0x000fe20003f05270 */
[----:B------:R-:W-:Y:S01]  /*0630*/  UIADD3 UR4, UR4, 0x3f, URZ ;  /* 0x0000003f04047890 */ /* 0x000fe2000fffe03f */
[----:B------:R-:W-:-:S03]  /*0640*/  ULDC.64 UR6, c[0x0][0x3e0] ;  /* 0x0000f80000067ab9 */ /* 0x000fc60000000a00 */
[----:B------:R-:W-:Y:S02]  /*0650*/  USHF.R.S32.HI UR5, URZ, 0x1f, UR4 ;  /* 0x0000001f3f057899 */ /* 0x000fe40008011404 */
[----:B------:R-:W-:Y:S02]  /*0660*/  UIMAD UR6, UR7, UR6, URZ ;  /* 0x00000006070672a4 */ /* 0x000fe4000f8e023f */
[----:B------:R-:W-:-:S04]  /*0670*/  ULEA.HI UR5, UR5, UR4, URZ, 0x6 ;  /* 0x0000000405057291 */ /* 0x000fc8000f8f303f */
[----:B------:R-:W-:Y:S01]  /*0680*/  USHF.R.S32.HI UR15, URZ, 0x6, UR5 ;  /* 0x000000063f0f7899 */ /* 0x000fe20008011405 */
[----:B-1----:R-:W-:-:S05]  /*0690*/  IMAD R2, R2, UR6, RZ ;  /* 0x0000000602027c24 */ /* 0x002fca000f8e02ff */
[----:B------:R-:W-:Y:S01]  /*06a0*/  IMAD R2, R2, UR15, RZ ;  /* 0x0000000f02027c24 */ /* 0x000fe2000f8e02ff */
[----:B------:R-:W-:Y:S06]  /*06b0*/  @!P0 BRA `(.L_x_9) ;  /* 0x000000b400d48947 */ /* 0x000fec0003800000 */
[----:B------:R-:W-:-:S13]  /*06c0*/  ISETP.NE.AND P0, PT, R5, 0x1, PT ;  /* 0x000000010500780c */ /* 0x000fda0003f05270 */
[----:B------:R-:W-:Y:S05]  /*06d0*/  @P0 EXIT ;  /* 0x000000000000094d */ /* 0x000fea0003800000 */
[----:B------:R-:W-:Y:S01]  /*06e0*/  ISETP.GE.AND P0, PT, R2, 0x1, PT ;  /* 0x000000010200780c */ /* 0x000fe20003f06270 */
[----:B------:R-:W-:Y:S01]  /*06f0*/  UMOV UR4, URZ ;  /* 0x0000003f00047c82 */ /* 0x000fe20008000000 */
[----:B------:R-:W-:Y:S02]  /*0700*/  CS2R R54, SRZ ;  /* 0x0000000000367805 */ /* 0x000fe4000001ff00 */
[----:B------:R-:W-:Y:S02]  /*0710*/  CS2R R120, SRZ ;  /* 0x0000000000787805 */ /* 0x000fe4000001ff00 */
[----:B------:R-:W-:Y:S02]  /*0720*/  CS2R R122, SRZ ;  /* 0x00000000007a7805 */ /* 0x000fe4000001ff00 */
[----:B------:R-:W-:Y:S02]  /*0730*/  CS2R R124, SRZ ;  /* 0x00000000007c7805 */ /* 0x000fe4000001ff00 */
[----:B------:R-:W-:-:S02]  /*0740*/  CS2R R126, SRZ ;  /* 0x00000000007e7805 */ /* 0x000fc4000001ff00 */
[----:B------:R-:W-:Y:S02]  /*0750*/  CS2R R128, SRZ ;  /* 0x0000000000807805 */ /* 0x000fe4000001ff00 */
        /* <DEDUP_REMOVED lines=57> */
[----:B------:R-:W-:Y:S01]  /*0af0*/  CS2R R52, SRZ ;  /* 0x0000000000347805 */ /* 0x000fe2000001ff00 */
[----:B------:R-:W-:Y:S06]  /*0b00*/  @!P0 BRA `(.L_x_10) ;  /* 0x0000000400648947 */ /* 0x000fec0003800000 */
[----:B------:R-:W-:-:S04]  /*0b10*/  LOP3.LUT R3, R0, 0x1, RZ, 0xfc, !PT ;  /* 0x0000000100037812 */ /* 0x000fc800078efcff */
[----:B------:R-:W-:-:S13]  /*0b20*/  ISETP.NE.AND P1, PT, R3, 0x3, PT ;  /* 0x000000030300780c */ /* 0x000fda0003f25270 */
[----:B------:R-:W-:Y:S05]  /*0b30*/  @!P1 BRA `(.L_x_11) ;  /* 0x0000000000049947 */ /* 0x000fea0003800000 */
[----:B------:R-:W-:Y:S01]  /*0b40*/  BPT.TRAP 0x1 ;  /* 0x000000040000795c */ /* 0x000fe20000300000 */
.L_x_11:
[----:B------:R-:W1:Y:S01]  /*0b50*/  S2UR UR5, SR_CgaCtaId ;  /* 0x00000000000579c3 */ /* 0x000e620000008800 */
[----:B------:R-:W-:Y:S01]  /*0b60*/  SHF.L.U32 R3, RZ, 0x1f, RZ ;  /* 0x0000001fff037819 */ /* 0x000fe200000006ff */
[----:B------:R-:W-:Y:S02]  /*0b70*/  UMOV UR4, 0x400 ;  /* 0x0000040000047882 */ /* 0x000fe40000000000 */
[----:B-1----:R-:W-:-:S12]  /*0b80*/  ULEA UR5, UR5, UR4, 0x18 ;  /* 0x0000000405057291 */ /* 0x002fd8000f8ec03f */
.L_x_12:
[----:B-1----:R-:W-:-:S04]  /*0b90*/  IMAD.U32 R4, RZ, RZ, UR5 ;  /* 0x00000005ff047e24 */ /* 0x002fc8000f8e00ff */
[----:B------:R1:W2:Y:S03]  /*0ba0*/  SYNCS.PHASECHK.TRANS64.TRYWAIT P1, [R4+URZ+0x32000], R3 ;  /* 0x03200003040075a7 */ /* 0x0002a6000802017f */
[----:B--2---:R-:W-:Y:S05]  /*0bb0*/  @!P1 NANOSLEEP.SYNCS 0x989680 ;  /* 0x009896800000995d */ /* 0x004fea0003900000 */
[----:B------:R-:W2:Y:S02]  /*0bc0*/  @!P1 SYNCS.PHASECHK.TRANS64 P1, [R4+URZ+0x32000], R3 ;  /* 0x03200003040095a7 */ /* 0x000ea4000802007f */
[----:B--2---:R-:W-:Y:S05]  /*0bd0*/  @!P1 BRA `(.L_x_12) ;  /* 0xfffffffc00ec9947 */ /* 0x004fea000383ffff */
[----:B------:R-:W-:Y:S01]  /*0be0*/  USHF.R.U32.HI UR4, URZ, 0x4, UR5 ;  /* 0x000000043f047899 */ /* 0x000fe20008011605 */
[----:B------:R-:W-:Y:S01]  /*0bf0*/  WARPGROUP.ARRIVE ;  /* 0x00000000000079c5 */ /* 0x000fe20000000000 */
[----:B------:R-:W-:Y:S02]  /*0c00*/  UIADD3 UR5, UR5, 0x28000, URZ ;  /* 0x0002800005057890 */ /* 0x000fe4000fffe03f */
[----:B------:R-:W-:Y:S02]  /*0c10*/  ULOP3.LUT UR4, UR4, 0x3fff, URZ, 0xc0, !UPT ;  /* 0x00003fff04047892 */ /* 0x000fe4000f8ec03f */
[----:B------:R-:W-:Y:S02]  /*0c20*/  USHF.R.U32.HI UR5, URZ, 0x4, UR5 ;  /* 0x000000043f057899 */ /* 0x000fe40008011605 */
[----:B------:R-:W-:Y:S02]  /*0c30*/  ULOP3.LUT UR4, UR4, 0x10000, URZ, 0xfc, !UPT ;  /* 0x0001000004047892 */ /* 0x000fe4000f8efc3f */
[----:B------:R-:W-:-:S02]  /*0c40*/  ULOP3.LUT UR6, UR5, 0x3fff, URZ, 0xc0, !UPT ;  /* 0x00003fff05067892 */ /* 0x000fc4000f8ec03f */
[----:B------:R-:W-:Y:S02]  /*0c50*/  UIADD3 UR5, UR4, 0x200, URZ ;  /* 0x0000020004057890 */ /* 0x000fe4000fffe03f */
[----:B------:R-:W-:Y:S01]  /*0c60*/  UIADD3 UR7, UR4, 0x400, URZ ;  /* 0x0000040004077890 */ /* 0x000fe2000fffe03f */
[----:B------:R-:W-:Y:S02]  /*0c70*/  UMOV UR11, 0x40000040 ;  /* 0x40000040000b7882 */ /* 0x000fe40000000000 */
[----:B------:R-:W-:Y:S01]  /*0c80*/  UMOV UR10, UR6 ;  /* 0x00000006000a7c82 */ /* 0x000fe20008000000 */
[----:B------:R-:W-:Y:S01]  /*0c90*/  UMOV UR8, UR4 ;  /* 0x0000000400087c82 */ /* 0x000fe20008000000 */
[----:B------:R-:W-:Y:S01]  /*0ca0*/  UMOV UR9, 0x40000040 ;  /* 0x4000004000097882 */ /* 0x000fe20000000000 */
[----:B------:R-:W-:Y:S01]  /*0cb0*/  UIADD3 UR12, UR4, 0x600, URZ ;  /* 0x00000600040c7890 */ /* 0x000fe2000fffe03f */
[----:B------:R-:W-:Y:S01]  /*0cc0*/  HGMMA.64x64x16.F32.BF16 R120, gdesc[UR8].tnspB, RZ, !UPT ;  /* 0x40e00000087879f0 */ /* 0x000fe2000c7018ff */
        /* <DEDUP_REMOVED lines=12> */
[----:B------:R-:W-:-:S02]  /*0d90*/  UIADD3 UR8, UR4, 0x2, URZ ;  /* 0x0000000204087890 */ /* 0x000fc4000fffe03f */
[----:B------:R-:W-:Y:S01]  /*0da0*/  UIADD3 UR10, UR6, 0x80, URZ ;  /* 0x00000080060a7890 */ /* 0x000fe2000fffe03f */
[----:B------:R-:W-:Y:S01]  /*0db0*/  UMOV UR9, 0x40000040 ;  /* 0x4000004000097882 */ /* 0x000fe20000000000 */
[----:B------:R-:W-:-:S07]  /*0dc0*/  UMOV UR11, 0x40000040 ;  /* 0x40000040000b7882 */ /* 0x000fce0000000000 */
[----:B------:R-:W-:Y:S01]  /*0dd0*/  HGMMA.64x64x16.F32.BF16 R120, gdesc[UR8].tnspB, R120 ;  /* 0x40e00000087879f0 */ /* 0x000fe20008701878 */
[----:B------:R-:W-:Y:S01]  /*0de0*/  UMOV UR8, UR5 ;  /* 0x0000000500087c82 */ /* 0x000fe20008000000 */
[----:B------:R-:W-:Y:S01]  /*0df0*/  UMOV UR9, 0x40000040 ;  /* 0x4000004000097882 */ /* 0x000fe20000000000 */
[----:B------:R-:W-:Y:S01]  /*0e00*/  UIADD3 UR5, UR4, 0x204, URZ ;  /* 0x0000020404057890 */ /* 0x000fe2000fffe03f */
        /* <DEDUP_REMOVED lines=19> */
[----:B------:R-:W-:Y:S02]  /*0f40*/  UMOV UR9, 0x40000040 ;  /* 0x4000004000097882 */ /* 0x000fe40000000000 */
[----:B------:R-:W-:Y:S01]  /*0f50*/  HGMMA.64x64x16.F32.BF16 R56, gdesc[UR8].tnspB, R56 ;  /* 0x40e00000083879f0 */ /* 0x000fe20008701838 */
[----:B------:R-:W-:Y:S01]  /*0f60*/  UMOV UR8, UR12 ;  /* 0x0000000c00087c82 */ /* 0x000fe20008000000 */
[----:B------:R-:W-:-:S02]  /*0f70*/  UMOV UR9, 0x40000040 ;  /* 0x4000004000097882 */ /* 0x000fc40000000000 */
[----:B------:R-:W-:Y:S01]  /*0f80*/  HGMMA.64x64x16.F32.BF16 R24, gdesc[UR8].tnspB, R24 ;  /* 0x40e00000081879f0 */ /* 0x000fe20008701818 */
[----:B------:R-:W-:Y:S02]  /*0f90*/  UIADD3 UR8, UR4, 0x6, URZ ;  /* 0x0000000604087890 */ /* 0x000fe4000fffe03f */
[----:B------:R-:W-:Y:S02]  /*0fa0*/  UIADD3 UR10, UR6, 0x180, URZ ;  /* 0x00000180060a7890 */ /* 0x000fe4000fffe03f */
[----:B------:R-:W-:Y:S01]  /*0fb0*/  UIADD3 UR6, UR4, 0x406, URZ ;  /* 0x0000040604067890 */ /* 0x000fe2000fffe03f */
[----:B------:R-:W-:Y:S01]  /*0fc0*/  UMOV UR9, 0x40000040 ;  /* 0x4000004000097882 */ /* 0x000fe20000000000 */
[----:B------:R-:W-:Y:S01]  /*0fd0*/  UMOV UR11, 0x40000040 ;  /* 0x40000040000b7882 */ /* 0x000fe20000000000 */
[----:B------:R-:W-:-:S04]  /*0fe0*/  UIADD3 UR4, UR4, 0x606, URZ ;  /* 0x0000060604047890 */ /* 0x000fc8000fffe03f */
[----:B------:R-:W-:Y:S01]  /*0ff0*/  HGMMA.64x64x16.F32.BF16 R120, gdesc[UR8].tnspB, R120 ;  /* 0x40e00000087879f0 */ /* 0x000fe20008701878 */
[----:B------:R-:W-:Y:S01]  /*1000*/  UMOV UR8, UR5 ;  /* 0x0000000500087c82 */ /* 0x000fe20008000000 */
[----:B------:R-:W-:Y:S02]  /*1010*/  UMOV UR9, 0x40000040 ;  /* 0x4000004000097882 */ /* 0x000fe40000000000 */
[----:B------:R-:W-:Y:S01]  /*1020*/  HGMMA.64x64x16.F32.BF16 R88, gdesc[UR8].tnspB, R88 ;  /* 0x40e00000085879f0 */ /* 0x000fe20008701858 */
[----:B------:R-:W-:Y:S01]  /*1030*/  UMOV UR8, UR6 ;  /* 0x0000000600087c82 */ /* 0x000fe20008000000 */
[----:B------:R-:W-:Y:S02]  /*1040*/  UMOV UR9, 0x40000040 ;  /* 0x4000004000097882 */ /* 0x000fe40000000000 */
[----:B------:R-:W-:Y:S01]  /*1050*/  HGMMA.64x64x16.F32.BF16 R56, gdesc[UR8].tnspB, R56 ;  /* 0x40e00000083879f0 */ /* 0x000fe20008701838 */
[----:B------:R-:W-:Y:S01]  /*1060*/  UMOV UR8, UR4 ;  /* 0x0000000400087c82 */ /* 0x000fe20008000000 */
[----:B------:R-:W-:Y:S01]  /*1070*/  UMOV UR9, 0x40000040 ;  /* 0x4000004000097882 */ /* 0x000fe20000000000 */
[----:B------:R-:W-:Y:S01]  /*1080*/  UMOV UR4, 0x1 ;  /* 0x0000000100047882 */ /* 0x000fe20000000000 */
[----:B------:R-:W-:Y:S04]  /*1090*/  HGMMA.64x64x16.F32.BF16 R24, gdesc[UR8].tnspB, R24, gsb0 ;  /* 0x40e00000081879f0 */ /* 0x000fe80008001818 */
.L_x_10:
[----:B-1----:R-:W-:-:S05]  /*10a0*/  VIMNMX R3, R2, 0x1, PT ;  /* 0x0000000102037848 */ /* 0x002fca0003fe0100 */
[----:B------:R-:W-:-:S05]  /*10b0*/  IMAD.IADD R4, R2, 0x1, -R3 ;  /* 0x0000000102047824 */ /* 0x000fca00078e0a03 */
[----:B------:R-:W-:-:S13]  /*10c0*/  ISETP.GE.AND P1, PT, R4, 0x1, PT ;  /* 0x000000010400780c */ /* 0x000fda0003f26270 */
[----:B------:R-:W-:Y:S05]  /*10d0*/  @!P1 BRA `(.L_x_13) ;  /* 0x0000000400d89947 */ /* 0x000fea0003800000 */
[----:B------:R-:W1:Y:S01]  /*10e0*/  S2UR UR5, SR_CgaCtaId ;  /* 0x00000000000579c3 */ /* 0x000e620000008800 */
[----:B------:R-:W-:Y:S01]  /*10f0*/  UMOV UR6, 0x400 ;  /* 0x0000040000067882 */ /* 0x000fe20000000000 */
[----:B------:R-:W-:Y:S01]  /*1100*/  LOP3.LUT R7, R0, 0x1, RZ, 0xfc, !PT ;  /* 0x0000000100077812 */ /* 0x000fe200078efcff */
[----:B------:R-:W-:Y:S01]  /*1110*/  IMAD.MOV.U32 R5, RZ, RZ, RZ ;  /* 0x000000ffff057224 */ /* 0x000fe200078e00ff */
[----:B------:R-:W-:Y:S01]  /*1120*/  UISETP.NE.U32.AND UP0, UPT, UR4, URZ, UPT ;  /* 0x0000003f0400728c */ /* 0x000fe2000bf05070 */
[----:B------:R-:W-:Y:S01]  /*1130*/  IMAD.MOV.U32 R2, RZ, RZ, R4 ;  /* 0x000000ffff027224 */ /* 0x000fe200078e0004 */
[----:B-1----:R-:W-:-:S04]  /*1140*/  ULEA UR6, UR5, UR6, 0x18 ;  /* 0x0000000605067291 */ /* 0x002fc8000f8ec03f */
[----:B------:R-:W-:Y:S02]  /*1150*/  USHF.R.U32.HI UR5, URZ, 0x4, UR6 ;  /* 0x000000043f057899 */ /* 0x000fe40008011606 */
[----:B------:R-:W-:Y:S02]  /*1160*/  UIADD3 UR7, UR6, 0x28000, URZ ;  /* 0x0002800006077890 */ /* 0x000fe4000fffe03f */
[----:B------:R-:W-:Y:S02]  /*1170*/  ULOP3.LUT UR5, UR5, 0x3fff, URZ, 0xc0, !UPT ;  /* 0x00003fff05057892 */ /* 0x000fe4000f8ec03f */
[----:B------:R-:W-:Y:S02]  /*1180*/  USHF.R.U32.HI UR8, URZ, 0x4, UR7 ;  /* 0x000000043f087899 */ /* 0x000fe40008011607 */
[----:B------:R-:W-:Y:S02]  /*1190*/  ULOP3.LUT UR7, UR5, 0x10000, URZ, 0xfc, !UPT ;  /* 0x0001000005077892 */ /* 0x000fe4000f8efc3f */
[----:B------:R-:W-:Y:S01]  /*11a0*/  ULOP3.LUT UR8, UR8, 0x3fff, URZ, 0xc0, !UPT ;  /* 0x00003fff08087892 */ /* 0x000fe2000f8ec03f */
[----:B------:R-:W-:-:S11]  /*11b0*/  UMOV UR5, URZ ;  /* 0x0000003f00057c82 */ /* 0x000fd60008000000 */
.L_x_18:
[----:B------:R-:W-:-:S13]  /*11c0*/  ISETP.NE.AND P2, PT, R7, 0x3, PT ;  /* 0x000000030700780c */ /* 0x000fda0003f45270 */
[----:B-1----:R-:W-:Y:S05]  /*11d0*/  @!P2 BRA `(.L_x_14) ;  /* 0x000000000004a947 */ /* 0x002fea0003800000 */
[----:B------:R-:W-:Y:S01]  /*11e0*/  BPT.TRAP 0x1 ;  /* 0x000000040000795c */ /* 0x000fe20000300000 */
.L_x_14:
[----:B------:R-:W-:Y:S01]  /*11f0*/  SHF.L.U32 R3, R5, 0x1f, RZ ;  /* 0x0000001f05037819 */ /* 0x000fe200000006ff */
[----:B------:R-:W-:-:S12]  /*1200*/  ULEA UR9, UR4, UR6, 0x3 ;  /* 0x0000000604097291 */ /* 0x000fd8000f8e183f */
.L_x_15:
[----:B-1----:R-:W-:-:S04]  /*1210*/  IMAD.U32 R6, RZ, RZ, UR9 ;  /* 0x00000009ff067e24 */ /* 0x002fc8000f8e00ff */
[----:B------:R1:W2:Y:S03]  /*1220*/  SYNCS.PHASECHK.TRANS64.TRYWAIT P1, [R6+URZ+0x32000], R3 ;  /* 0x03200003060075a7 */ /* 0x0002a6000802017f */
[----:B--2---:R-:W-:Y:S05]  /*1230*/  @!P1 NANOSLEEP.SYNCS 0x989680 ;  /* 0x009896800000995d */ /* 0x004fea0003900000 */
[----:B------:R-:W2:Y:S02]  /*1240*/  @!P1 SYNCS.PHASECHK.TRANS64 P1, [R6+URZ+0x32000], R3 ;  /* 0x03200003060095a7 */ /* 0x000ea4000802007f */
[----:B--2---:R-:W-:Y:S05]  /*1250*/  @!P1 BRA `(.L_x_15) ;  /* 0xfffffffc00ec9947 */ /* 0x004fea000383ffff */
[----:B------:R-:W-:Y:S01]  /*1260*/  ULEA UR10, UR4, UR7, 0xb ;  /* 0x00000007040a7291 */ /* 0x000fe2000f8e583f */
[----:B------:R-:W-:Y:S01]  /*1270*/  WARPGROUP.ARRIVE ;  /* 0x00000000000079c5 */ /* 0x000fe20000000000 */
[----:B------:R-:W-:Y:S02]  /*1280*/  ULEA UR12, UR4, UR8, 0x9 ;  /* 0x00000008040c7291 */ /* 0x000fe4000f8e483f */
[----:B------:R-:W-:Y:S02]  /*1290*/  UIADD3 UR9, UR10, 0x200, URZ ;  /* 0x000002000a097890 */ /* 0x000fe4000fffe03f */
[----:B------:R-:W-:Y:S02]  /*12a0*/  UIADD3 UR11, UR10, 0x400, URZ ;  /* 0x000004000a0b7890 */ /* 0x000fe4000fffe03f */
[----:B------:R-:W-:Y:S01]  /*12b0*/  UMOV UR20, UR10 ;  /* 0x0000000a00147c82 */ /* 0x000fe20008000000 */
[----:B------:R-:W-:Y:S01]  /*12c0*/  UMOV UR21, 0x40000040 ;  /* 0x4000004000157882 */ /* 0x000fe20000000000 */
[----:B------:R-:W-:Y:S01]  /*12d0*/  UMOV UR22, UR12 ;  /* 0x0000000c00167c82 */ /* 0x000fe20008000000 */
[----:B------:R-:W-:Y:S01]  /*12e0*/  UMOV UR23, 0x40000040 ;  /* 0x4000004000177882 */ /* 0x000fe20000000000 */
[----:B------:R-:W-:Y:S01]  /*12f0*/  UIADD3 UR13, UR10, 0x600, URZ ;  /* 0x000006000a0d7890 */ /* 0x000fe2000fffe03f */
[----:B------:R-:W-:Y:S01]  /*1300*/  HGMMA.64x64x16.F32.BF16 R120, gdesc[UR20].tnspB, R120, UP0 ;  /* 0x40e00000147879f0 */ /* 0x000fe2000bf01878 */
        /* <DEDUP_REMOVED lines=12> */
[----:B------:R-:W-:-:S02]  /*13d0*/  UIADD3 UR20, UR10, 0x2, URZ ;  /* 0x000000020a147890 */ /* 0x000fc4000fffe03f */
[----:B------:R-:W-:Y:S01]  /*13e0*/  UIADD3 UR22, UR12, 0x80, URZ ;  /* 0x000000800c167890 */ /* 0x000fe2000fffe03f */
[----:B------:R-:W-:Y:S01]  /*13f0*/  UMOV UR21, 0x40000040 ;  /* 0x4000004000157882 */ /* 0x000fe20000000000 */
[----:B------:R-:W-:Y:S01]  /*1400*/  UMOV UR23, 0x40000040 ;  /* 0x4000004000177882 */ /* 0x000fe20000000000 */
[----:B------:R-:W-:Y:S02]  /*1410*/  UIADD3 UR14, UR12, 0x180, URZ ;  /* 0x000001800c0e7890 */ /* 0x000fe4000fffe03f */
[----:B------:R-:W-:Y:S01]  /*1420*/  UIADD3 UR18, UR10, 0x406, URZ ;  /* 0x000004060a127890 */ /* 0x000fe2000fffe03f */
[----:B------:R-:W-:-:S03]  /*1430*/  UMOV UR15, 0x40000040 ;  /* 0x40000040000f7882 */ /* 0x000fc60000000000 */
        /* <DEDUP_REMOVED lines=28> */
[----:B------:R-:W-:Y:S01]  /*1600*/  UMOV UR12, UR9 ;  /* 0x00000009000c7c82 */ /* 0x000fe20008000000 */
[----:B------:R-:W-:Y:S01]  /*1610*/  HGMMA.64x64x16.F32.BF16 R24, gdesc[UR20].tnspB, R24 ;  /* 0x40e00000141879f0 */ /* 0x000fe20008701818 */
[----:B------:R-:W-:Y:S01]  /*1620*/  UMOV UR13, 0x40000040 ;  /* 0x40000040000d7882 */ /* 0x000fe20000000000 */
[----:B------:R-:W-:-:S02]  /*1630*/  UIADD3 UR10, UR10, 0x606, URZ ;  /* 0x000006060a0a7890 */ /* 0x000fc4000fffe03f */
        /* <DEDUP_REMOVED lines=8> */
[----:B------:R-:W-:-:S02]  /*16c0*/  UMOV UR13, 0x40000040 ;  /* 0x40000040000d7882 */ /* 0x000fc40000000000 */
[----:B------:R-:W-:Y:S03]  /*16d0*/  HGMMA.64x64x16.F32.BF16 R24, gdesc[UR12].tnspB, R24, gsb0 ;  /* 0x40e000000c1879f0 */ /* 0x000fe60008001818 */
[----:B------:R-:W-:Y:S02]  /*16e0*/  WARPGROUP.DEPBAR.LE gsb0, 0x1 ;  /* 0x00008000000079c5 */ /* 0x000fe40000010100 */
[----:B------:R-:W-:Y:S05]  /*16f0*/  @!P2 BRA `(.L_x_16) ;  /* 0x000000000004a947 */ /* 0x000fea0003800000 */
[----:B------:R-:W-:Y:S01]  /*1700*/  BPT.TRAP 0x1 ;  /* 0x000000040000795c */ /* 0x000fe20000300000 */
.L_x_16:
[----:B------:R-:W-:Y:S01]  /*1710*/  ULEA UR9, UR5, UR6, 0x3 ;  /* 0x0000000605097291 */ /* 0x000fe2000f8e183f */
[----:B------:R-:W-:-:S03]  /*1720*/  ISETP.GT.U32.AND P1, PT, R0, 0x1, PT ;  /* 0x000000010000780c */ /* 0x000fc60003f24070 */
[----:B------:R-:W-:-:S04]  /*1730*/  UIADD3 UR9, UR9, 0x32028, URZ ;  /* 0x0003202809097890 */ /* 0x000fc8000fffe03f */
[----:B------:R-:W-:-:S09]  /*1740*/  UPRMT UR9, URZ, 0x654, UR9 ;  /* 0x000006543f097896 */ /* 0x000fd20008000009 */
[----:B------:R-:W-:Y:S01]  /*1750*/  SYNCS.ARRIVE.TRANS64.RED.A1T0 RZ, [UR9], RZ ;  /* 0x000000ffffff79a7 */ /* 0x000fe20008100409 */
[----:B------:R-:W-:Y:S05]  /*1760*/  @P1 BRA `(.L_x_17) ;  /* 0x0000000000041947 */ /* 0x000fea0003800000 */
[----:B------:R-:W-:Y:S01]  /*1770*/  BPT.TRAP 0x1 ;  /* 0x000000040000795c */ /* 0x000fe20000300000 */
.L_x_17:
[----:B------:R-:W-:Y:S01]  /*1780*/  UIADD3 UR4, UR4, 0x1, URZ ;  /* 0x0000000104047890 */ /* 0x000fe2000fffe03f */
[C---:B------:R-:W-:Y:S01]  /*1790*/  ISETP.GT.AND P1, PT, R2.reuse, 0x1, PT ;  /* 0x000000010200780c */ /* 0x040fe20003f24270 */
[----:B------:R-:W-:Y:S01]  /*17a0*/  UIADD3 UR5, UR5, 0x1, URZ ;  /* 0x0000000105057890 */ /* 0x000fe2000fffe03f */
[----:B------:R-:W-:Y:S01]  /*17b0*/  VIADD R2, R2, 0xffffffff ;  /* 0xffffffff02027836 */ /* 0x000fe20000000000 */
[----:B------:R-:W-:Y:S02]  /*17c0*/  UISETP.NE.AND UP0, UPT, UR4, 0x5, UPT ;  /* 0x000000050400788c */ /* 0x000fe4000bf05270 */
[----:B------:R-:W-:Y:S02]  /*17d0*/  UISETP.NE.AND UP1, UPT, UR5, 0x5, UPT ;  /* 0x000000050500788c */ /* 0x000fe4000bf25270 */
[----:B------:R-:W-:Y:S02]  /*17e0*/  USEL UR9, URZ, 0x1, UP0 ;  /* 0x000000013f097887 */ /* 0x000fe40008000000 */
[----:B------:R-:W-:-:S02]  /*17f0*/  USEL UR4, UR4, URZ, UP0 ;  /* 0x0000003f04047287 */ /* 0x000fc40008000000 */
[----:B------:R-:W-:Y:S02]  /*1800*/  USEL UR5, UR5, URZ, UP1 ;  /* 0x0000003f05057287 */ /* 0x000fe40008800000 */
[----:B------:R-:W-:Y:S01]  /*1810*/  UPLOP3.LUT UP0, UPT, UPT, UPT, UPT, 0x80, 0x0 ;  /* 0x000000000000789c */ /* 0x000fe20003f0f070 */
[----:B------:R-:W-:Y:S01]  /*1820*/  LOP3.LUT R5, R5, UR9, RZ, 0x3c, !PT ;  /* 0x0000000905057c12 */ /* 0x000fe2000f8e3cff */
[----:B------:R-:W-:Y:S09]  /*1830*/  @P1 BRA `(.L_x_18) ;  /* 0xfffffff800601947 */ /* 0x000ff2000383ffff */
.L_x_13:
[----:B------:R-:W-:Y:S02]  /*1840*/  WARPGROUP.DEPBAR.LE gsb0, 0x0 ;  /* 0x00008000000079c5 */ /* 0x000fe40000010000 */
[----:B------:R-:W-:Y:S05]  /*1850*/  @!P0 BRA `(.L_x_19) ;  /* 0x0000000000448947 */ /* 0x000fea0003800000 */
[----:B------:R-:W-:-:S04]  /*1860*/  LOP3.LUT R2, R0, 0x1, RZ, 0xfc, !PT ;  /* 0x0000000100027812 */ /* 0x000fc800078efcff */
[----:B------:R-:W-:-:S13]  /*1870*/  ISETP.NE.AND P0, PT, R2, 0x3, PT ;  /* 0x000000030200780c */ /* 0x000fda0003f05270 */
[----:B------:R-:W-:Y:S05]  /*1880*/  @!P0 BRA `(.L_x_20) ;  /* 0x0000000000048947 */ /* 0x000fea0003800000 */
[----:B------:R-:W-:Y:S01]  /*1890*/  BPT.TRAP 0x1 ;  /* 0x000000040000795c */ /* 0x000fe20000300000 */
.L_x_20:
[----:B------:R-:W2:Y:S01]  /*18a0*/  S2R R5, SR_CgaCtaId ;  /* 0x0000000000057919 */ /* 0x000ea20000008800 */
[----:B-1----:R-:W-:Y:S01]  /*18b0*/  IMAD.WIDE.U32 R2, R4, -0x33333333, RZ ;  /* 0xcccccccd04027825 */ /* 0x002fe200078e00ff */
[----:B------:R-:W-:Y:S02]  /*18c0*/  MOV R2, 0x400 ;  /* 0x0000040000027802 */ /* 0x000fe40000000f00 */
[----:B------:R-:W-:Y:S02]  /*18d0*/  ISETP.GT.U32.AND P0, PT, R0, 0x1, PT ;  /* 0x000000010000780c */ /* 0x000fe40003f04070 */
[----:B------:R-:W-:-:S05]  /*18e0*/  SHF.R.U32.HI R3, RZ, 0x2, R3 ;  /* 0x00000002ff037819 */ /* 0x000fca0000011603 */
[----:B------:R-:W-:Y:S01]  /*18f0*/  IMAD R4, R3, -0x5, R4 ;  /* 0xfffffffb03047824 */ /* 0x000fe200078e0204 */
[----:B--2---:R-:W-:-:S05]  /*1900*/  LEA R5, R5, R2, 0x18 ;  /* 0x0000000205057211 */ /* 0x004fca00078ec0ff */
[----:B------:R-:W-:-:S04]  /*1910*/  IMAD R4, R4, 0x8, R5 ;  /* 0x0000000804047824 */ /* 0x000fc800078e0205 */
[----:B------:R-:W-:-:S05]  /*1920*/  VIADD R4, R4, 0x32028 ;  /* 0x0003202804047836 */ /* 0x000fca0000000000 */
[----:B------:R-:W-:-:S04]  /*1930*/  PRMT R4, RZ, 0x654, R4 ;  /* 0x00000654ff047816 */ /* 0x000fc80000000004 */
[----:B------:R2:W-:Y:S01]  /*1940*/  SYNCS.ARRIVE.TRANS64.RED.A1T0 RZ, [R4+URZ], RZ ;  /* 0x000000ff04ff79a7 */ /* 0x0005e2000810043f */
[----:B------:R-:W-:Y:S05]  /*1950*/  @P0 BRA `(.L_x_19) ;  /* 0x0000000000040947 */ /* 0x000fea0003800000 */
[----:B------:R-:W-:Y:S01]  /*1960*/  BPT.TRAP 0x1 ;  /* 0x000000040000795c */ /* 0x000fe20000300000 */
.L_x_19:
[----:B-1----:R-:W1:Y:S01]  /*1970*/  S2R R3, SR_TID.X ;  /* 0x0000000000037919 */ /* 0x002e620000002100 */
[----:B------:R-:W-:Y:S01]  /*1980*/  ULDC.64 UR4, c[0x0][0x280] ;  /* 0x0000a00000047ab9 */ /* 0x000fe20000000a00 */
[----:B--2---:R-:W2:Y:S01]  /*1990*/  S2R R4, SR_CTAID.Y ;  /* 0x0000000000047919 */ /* 0x004ea20000002600 */
[----:B------:R-:W0:Y:S01]  /*19a0*/  S2R R9, SR_CTAID.X ;  /* 0x0000000000097919 */ /* 0x000e220000002500 */
[----:B-1----:R-:W-:-:S04]  /*19b0*/  SHF.R.S32.HI R0, RZ, 0x1f, R3 ;  /* 0x0000001fff007819 */ /* 0x002fc80000011403 */
[----:B------:R-:W-:Y:S01]  /*19c0*/  LEA.HI R0, R0, R3, RZ, 0x7 ;  /* 0x0000000300007211 */ /* 0x000fe200078f38ff */
[----:B--2---:R-:W-:-:S03]  /*19d0*/  IMAD.SHL.U32 R4, R4, 0x40, RZ ;  /* 0x0000004004047824 */ /* 0x004fc600078e00ff */
[----:B------:R-:W-:Y:S01]  /*19e0*/  LOP3.LUT R0, R0, 0xffffff80, RZ, 0xc0, !PT ;  /* 0xffffff8000007812 */ /* 0x000fe200078ec0ff */
[----:B0-----:R-:W-:Y:S01]  /*19f0*/  IMAD.SHL.U32 R10, R9, 0x100, RZ ;  /* 0x00000100090a7824 */ /* 0x001fe200078e00ff */
[----:B------:R-:W-:-:S03]  /*1a00*/  ISETP.GE.AND P0, PT, R4, UR5, PT ;  /* 0x0000000504007c0c */ /* 0x000fc6000bf06270 */
[----:B------:R-:W-:Y:S01]  /*1a10*/  IMAD.IADD R0, R3, 0x1, -R0 ;  /* 0x0000000103007824 */ /* 0x000fe200078e0a00 */
[----:B------:R-:W-:-:S04]  /*1a20*/  ISETP.GE.OR P0, PT, R10, UR4, P0 ;  /* 0x000000040a007c0c */ /* 0x000fc80008706670 */
[----:B------:R-:W-:-:S04]  /*1a30*/  SHF.R.S32.HI R3, RZ, 0x1f, R0 ;  /* 0x0000001fff037819 */ /* 0x000fc80000011400 */
[----:B------:R-:W-:-:S04]  /*1a40*/  LEA.HI R2, R3, R0, RZ, 0x2 ;  /* 0x0000000003027211 */ /* 0x000fc800078f10ff */
[--C-:B------:R-:W-:Y:S02]  /*1a50*/  SHF.R.S32.HI R6, RZ, 0x2, R2.reuse ;  /* 0x00000002ff067819 */ /* 0x100fe40000011402 */
[----:B------:R-:W-:-:S04]  /*1a60*/  SHF.R.S32.HI R5, RZ, 0x1f, R2 ;  /* 0x0000001fff057819 */ /* 0x000fc80000011402 */
[----:B------:R-:W-:-:S04]  /*1a70*/  LEA.HI R5, R5, R6, RZ, 0x3 ;  /* 0x0000000605057211 */ /* 0x000fc800078f18ff */
[----:B------:R-:W-:Y:S01]  /*1a80*/  LOP3.LUT R7, R5, 0xfffffff8, RZ, 0xc0, !PT ;  /* 0xfffffff805077812 */ /* 0x000fe200078ec0ff */
[----:B------:R-:W-:Y:S06]  /*1a90*/  @P0 EXIT ;  /* 0x000000000000094d */ /* 0x000fec0003800000 */
[----:B------:R-:W0:Y:S01]  /*1aa0*/  LDC.64 R12, c[0x0][0x658] ;  /* 0x00019600ff0c7b82 */ /* 0x000e220000000a00 */
[----:B------:R-:W-:Y:S01]  /*1ab0*/  LOP3.LUT R5, R2, 0x7ffffffc, RZ, 0xc0, !PT ;  /* 0x7ffffffc02057812 */ /* 0x000fe200078ec0ff */
[----:B------:R-:W-:Y:S01]  /*1ac0*/  IMAD.IADD R2, R6, 0x1, -R7 ;  /* 0x0000000106027824 */ /* 0x000fe200078e0a07 */
[----:B------:R-:W-:Y:S02]  /*1ad0*/  LEA.HI R6, R3, R0, RZ, 0x5 ;  /* 0x0000000003067211 */ /* 0x000fe400078f28ff */
[----:B---3-5:R-:W-:Y:S01]  /*1ae0*/  FSETP.NEU.AND P1, PT, R14, RZ, PT ;  /* 0x000000ff0e00720b */ /* 0x028fe20003f2d000 */
[----:B------:R-:W-:Y:S01]  /*1af0*/  IMAD.IADD R5, R0, 0x1, -R5 ;  /* 0x0000000100057824 */ /* 0x000fe200078e0a05 */
[----:B------:R-:W-:Y:S02]  /*1b00*/  SHF.R.S32.HI R3, RZ, 0x1f, R2 ;  /* 0x0000001fff037819 */ /* 0x000fe40000011402 */
[----:B----4-:R-:W-:Y:S01]  /*1b10*/  SHF.R.S32.HI R15, RZ, 0x5, R6 ;  /* 0x00000005ff0f7819 */ /* 0x010fe20000011406 */
[----:B------:R-:W-:-:S02]  /*1b20*/  IMAD.SHL.U32 R5, R5, 0x2, RZ ;  /* 0x0000000205057824 */ /* 0x000fc400078e00ff */
[----:B------:R-:W-:-:S03]  /*1b30*/  IMAD.WIDE R8, R9, 0x100, R2 ;  /* 0x0000010009087825 */ /* 0x000fc600078e0202 */
[----:B------:R-:W-:Y:S01]  /*1b40*/  SHF.R.S32.HI R7, RZ, 0x1f, R5 ;  /* 0x0000001fff077819 */ /* 0x000fe20000011405 */
[C---:B------:R-:W-:Y:S01]  /*1b50*/  IMAD R3, R15.reuse, -0x10, -R10 ;  /* 0xfffffff00f037824 */ /* 0x040fe200078e0a0a */
[C---:B------:R-:W-:Y:S01]  /*1b60*/  IADD3 R6, P0, R4.reuse, R5, RZ ;  /* 0x0000000504067210 */ /* 0x040fe20007f1e0ff */
[----:B------:R-:W-:Y:S01]  /*1b70*/  IMAD.WIDE R8, R15, 0x10, R8 ;  /* 0x000000100f087825 */ /* 0x000fe200078e0208 */
[----:B------:R-:W-:Y:S02]  /*1b80*/  IADD3 R10, -R5, UR5, -R4 ;  /* 0x00000005050a7c10 */ /* 0x000fe4000fffe904 */
[----:B------:R-:W-:Y:S02]  /*1b90*/  LEA.HI.X.SX32 R7, R4, R7, 0x1, P0 ;  /* 0x0000000704077211 */ /* 0x000fe400000f0eff */
[----:B------:R-:W-:Y:S01]  /*1ba0*/  IADD3 R0, R3, UR4, -R2 ;  /* 0x0000000403007c10 */ /* 0x000fe2000fffe802 */
[-C--:B0-----:R-:W-:Y:S01]  /*1bb0*/  IMAD R2, R9, R12.reuse, RZ ;  /* 0x0000000c09027224 */ /* 0x081fe200078e02ff */
[----:B------:R-:W-:Y:S01]  /*1bc0*/  ISETP.GT.AND P3, PT, R10, RZ, PT ;  /* 0x000000ff0a00720c */ /* 0x000fe20003f64270 */
[----:B------:R-:W-:Y:S01]  /*1bd0*/  IMAD.WIDE.U32 R18, R8, R12, R6 ;  /* 0x0000000c08127225 */ /* 0x000fe200078e0006 */
[----:B------:R-:W-:-:S02]  /*1be0*/  SHF.L.U64.HI R15, R12, 0x3, R13 ;  /* 0x000000030c0f7819 */ /* 0x000fc4000001020d */
[----:B------:R-:W-:Y:S01]  /*1bf0*/  P2R R3, PR, RZ, 0x8 ;  /* 0x00000008ff037803 */ /* 0x000fe20000000000 */
[----:B------:R-:W-:Y:S01]  /*1c00*/  IMAD R21, R8, R13, R2 ;  /* 0x0000000d08157224 */ /* 0x000fe200078e0202 */
[----:B------:R-:W-:Y:S01]  /*1c10*/  ISETP.GT.AND P0, PT, R0, RZ, P3 ;  /* 0x000000ff0000720c */ /* 0x000fe20001f04270 */
[----:B------:R-:W-:Y:S02]  /*1c20*/  IMAD.SHL.U32 R16, R12, 0x8, RZ ;  /* 0x000000080c107824 */ /* 0x000fe400078e00ff */
[----:B------:R-:W-:Y:S01]  /*1c30*/  IMAD.IADD R21, R19, 0x1, R21 ;  /* 0x0000000113157824 */ /* 0x000fe200078e0215 */
[----:B------:R-:W-:Y:S09]  /*1c40*/  @!P1 BRA `(.L_x_21) ;  /* 0x0000006c00cc9947 */ /* 0x000ff20003800000 */
[----:B------:R-:W-:Y:S01]  /*1c50*/  ULDC.64 UR4, c[0x0][0x630] ;  /* 0x00018c0000047ab9 */ /* 0x000fe20000000a00 */
[----:B------:R-:W-:Y:S01]  /*1c60*/  ULDC.64 UR8, c[0x0][0x628] ;  /* 0x00018a0000087ab9 */ /* 0x000fe20000000a00 */
[----:B------:R-:W-:Y:S01]  /*1c70*/  IMAD R17, R9, UR4, RZ ;  /* 0x0000000409117c24 */ /* 0x000fe2000f8e02ff */
[----:B------:R-:W-:Y:S01]  /*1c80*/  ULDC.64 UR6, c[0x0][0x650] ;  /* 0x0001940000067ab9 */ /* 0x000fe20000000a00 */
[----:B------:R-:W-:-:S04]  /*1c90*/  IMAD.WIDE.U32 R2, R8, UR4, R6 ;  /* 0x0000000408027c25 */ /* 0x000fc8000f8e0006 */
[----:B------:R-:W-:Y:S01]  /*1ca0*/  IMAD R17, R8, UR5, R17 ;  /* 0x0000000508117c24 */ /* 0x000fe2000f8e0211 */
[----:B------:R-:W-:-:S03]  /*1cb0*/  LEA R4, P1, R2, UR8, 0x1 ;  /* 0x0000000802047c11 */ /* 0x000fc6000f8208ff */
[----:B------:R-:W-:-:S05]  /*1cc0*/  IMAD.IADD R3, R3, 0x1, R17 ;  /* 0x0000000103037824 */ /* 0x000fca00078e0211 */
[----:B------:R-:W-:-:S05]  /*1cd0*/  LEA.HI.X R5, R2, UR9, R3, 0x1, P1 ;  /* 0x0000000902057c11 */ /* 0x000fca00088f0c03 */
[----:B------:R-:W2:Y:S01]  /*1ce0*/  @P0 LDG.E.LTC128B.U16 R19, desc[UR16][R4.64] ;  /* 0x0000001004130981 */ /* 0x000ea2000c1e1520 */
[----:B------:R-:W-:Y:S01]  /*1cf0*/  ISETP.GT.AND P6, PT, R10, 0x1, PT ;  /* 0x000000010a00780c */ /* 0x000fe20003fc4270 */
[----:B------:R-:W-:Y:S01]  /*1d00*/  BSSY B0, `(.L_x_22) ;  /* 0x000000e000007945 */ /* 0x000fe20003800000 */
[----:B------:R-:W-:Y:S02]  /*1d10*/  LEA R2, P2, R18, UR6, 0x1 ;  /* 0x0000000612027c11 */ /* 0x000fe4000f8408ff */
[----:B------:R-:W-:Y:S01]  /*1d20*/  ISETP.GT.AND P1, PT, R0, RZ, P6 ;  /* 0x000000ff0000720c */ /* 0x000fe20003724270 */
[----:B--2---:R-:W-:-:S04]  /*1d30*/  IMAD.U32 R3, R19, 0x10000, RZ ;  /* 0x0001000013037824 */ /* 0x004fc800078e00ff */
[----:B------:R-:W-:-:S04]  /*1d40*/  FMUL R3, R3, R14 ;  /* 0x0000000e03037220 */ /* 0x000fc80000400000 */
[----:B------:R-:W-:-:S05]  /*1d50*/  FFMA R3, R120, R11, R3 ;  /* 0x0000000b78037223 */ /* 0x000fca0000000003 */
[----:B------:R-:W-:Y:S02]  /*1d60*/  F2FP.BF16.F32.PACK_AB R20, RZ, R3 ;  /* 0x00000003ff14723e */ /* 0x000fe400000010ff */
[----:B------:R-:W-:Y:S02]  /*1d70*/  P2R R3, PR, RZ, 0x40 ;  /* 0x00000040ff037803 */ /* 0x000fe40000000000 */
[----:B------:R-:W-:Y:S02]  /*1d80*/  LEA.HI.X R3, R18, UR7, R21, 0x1, P2 ;  /* 0x0000000712037c11 */ /* 0x000fe400090f0c15 */
[----:B------:R-:W-:Y:S02]  /*1d90*/  PRMT R18, R20, 0x7610, R18 ;  /* 0x0000761014127816 */ /* 0x000fe40000000012 */
[----:B------:R-:W-:-:S03]  /*1da0*/  PRMT R20, R19, 0x7610, R20 ;  /* 0x0000761013147816 */ /* 0x000fc60000000014 */
[----:B------:R0:W-:Y:S01]  /*1db0*/  @P0 STG.E.U16 desc[UR16][R2.64], R18 ;  /* 0x0000001202000986 */ /* 0x0001e2000c101510 */
[----:B------:R-:W-:Y:S05]  /*1dc0*/  @!P1 BRA `(.L_x_23) ;  /* 0x0000000000049947 */ /* 0x000fea0003800000 */
[----:B------:R1:W5:Y:S02]  /*1dd0*/  LDG.E.LTC128B.U16 R20, desc[UR16][R4.64+0x2] ;  /* 0x0000021004147981 */ /* 0x000364000c1e1520 */
.L_x_23:
[----:B------:R-:W-:Y:S05]  /*1de0*/  BSYNC B0 ;  /* 0x0000000000007941 */ /* 0x000fea0003800000 */
.L_x_22:
[----:B------:R-:W-:Y:S01]  /*1df0*/  USHF.L.U32 UR6, UR4, 0x3, URZ ;  /* 0x0000000304067899 */ /* 0x000fe2000800063f */
[----:B-----5:R-:W-:Y:S01]  /*1e00*/  IMAD.U32 R9, R20, 0x10000, RZ ;  /* 0x0001000014097824 */ /* 0x020fe200078e00ff */
[----:B------:R-:W-:Y:S01]  /*1e10*/  USHF.L.U64.HI UR7, UR4, 0x3, UR5 ;  /* 0x0000000304077899 */ /* 0x000fe20008010205 */
[----:B------:R-:W-:Y:S02]  /*1e20*/  ISETP.GT.AND P0, PT, R0, 0x8, P3 ;  /* 0x000000080000780c */ /* 0x000fe40001f04270 */
[----:B------:R-:W-:Y:S01]  /*1e30*/  FMUL R22, R9, R14 ;  /* 0x0000000e09167220 */ /* 0x000fe20000400000 */
[----:B0-----:R-:W-:Y:S02]  /*1e40*/  IMAD.U32 R18, RZ, RZ, UR6 ;  /* 0x00000006ff127e24 */ /* 0x001fe4000f8e00ff */
[----:B------:R-:W-:Y:S02]  /*1e50*/  IMAD.U32 R19, RZ, RZ, UR7 ;  /* 0x00000007ff137e24 */ /* 0x000fe4000f8e00ff */
[----:B------:R-:W-:Y:S01]  /*1e60*/  FFMA R22, R121, R11, R22 ;  /* 0x0000000b79167223 */ /* 0x000fe20000000016 */
[----:B------:R-:W-:-:S04]  /*1e70*/  IMAD.WIDE.U32 R8, R8, UR4, R18 ;  /* 0x0000000408087c25 */ /* 0x000fc8000f8e0012 */
[----:B------:R-:W-:Y:S02]  /*1e80*/  F2FP.BF16.F32.PACK_AB R22, RZ, R22 ;  /* 0x00000016ff16723e */ /* 0x000fe400000010ff */
[----:B------:R-:W-:-:S03]  /*1e90*/  IADD3 R6, P2, R6, R8, RZ ;  /* 0x0000000806067210 */ /* 0x000fc60007f5e0ff */
[----:B------:R0:W-:Y:S01]  /*1ea0*/  @P1 STG.E.U16 desc[UR16][R2.64+0x2], R22 ;  /* 0x0000021602001986 */ /* 0x0001e2000c101510 */
[----:B------:R-:W-:Y:S02]  /*1eb0*/  IADD3.X R7, R7, R17, R9, P2, !PT ;  /* 0x0000001107077210 */ /* 0x000fe400017fe409 */
[----:B------:R-:W-:-:S04]  /*1ec0*/  LEA R8, P2, R6, UR8, 0x1 ;  /* 0x0000000806087c11 */ /* 0x000fc8000f8408ff */
[----:B------:R-:W-:-:S05]  /*1ed0*/  LEA.HI.X R9, R6, UR9, R7, 0x1, P2 ;  /* 0x0000000906097c11 */ /* 0x000fca00090f0c07 */
[----:B------:R-:W2:Y:S01]  /*1ee0*/  @P0 LDG.E.LTC128B.U16 R20, desc[UR16][R8.64] ;  /* 0x0000001008140981 */ /* 0x000ea2000c1e1520 */
[C---:B------:R-:W-:Y:S01]  /*1ef0*/  SHF.L.U64.HI R15, R16.reuse, 0x1, R15 ;  /* 0x00000001100f7819 */ /* 0x040fe2000001020f */
[----:B------:R-:W-:Y:S01]  /*1f00*/  BSSY B0, `(.L_x_24) ;  /* 0x000000b000007945 */ /* 0x000fe20003800000 */
[----:B------:R-:W-:Y:S02]  /*1f10*/  LEA R6, P2, R16, R2, 0x1 ;  /* 0x0000000210067211 */ /* 0x000fe400078408ff */
[----:B------:R-:W-:Y:S01]  /*1f20*/  ISETP.GT.AND P1, PT, R0, 0x8, P6 ;  /* 0x000000080000780c */ /* 0x000fe20003724270 */
[----:B--2---:R-:W-:-:S04]  /*1f30*/  IMAD.U32 R7, R20, 0x10000, RZ ;  /* 0x0001000014077824 */ /* 0x004fc800078e00ff */
[----:B------:R-:W-:-:S04]  /*1f40*/  FMUL R7, R7, R14 ;  /* 0x0000000e07077220 */ /* 0x000fc80000400000 */
[----:B------:R-:W-:-:S05]  /*1f50*/  FFMA R7, R122, R11, R7 ;  /* 0x0000000b7a077223 */ /* 0x000fca0000000007 */
[----:B------:R-:W-:Y:S01]  /*1f60*/  F2FP.BF16.F32.PACK_AB R16, RZ, R7 ;  /* 0x00000007ff10723e */ /* 0x000fe200000010ff */
[----:B------:R-:W-:-:S05]  /*1f70*/  IMAD.X R7, R15, 0x1, R3, P2 ;  /* 0x000000010f077824 */ /* 0x000fca00010e0603 */
[----:B------:R0:W-:Y:S01]  /*1f80*/  @P0 STG.E.U16 desc[UR16][R6.64], R16 ;  /* 0x0000001006000986 */ /* 0x0001e2000c101510 */
[----:B------:R-:W-:Y:S05]  /*1f90*/  @!P1 BRA `(.L_x_25) ;  /* 0x0000000000049947 */ /* 0x000fea0003800000 */
[----:B------:R2:W5:Y:S02]  /*1fa0*/  LDG.E.LTC128B.U16 R20, desc[UR16][R8.64+0x2] ;  /* 0x0000021008147981 */ /* 0x000564000c1e1520 */
.L_x_25:
[----:B------:R-:W-:Y:S05]  /*1fb0*/  BSYNC B0 ;  /* 0x0000000000007941 */ /* 0x000fea0003800000 */
.L_x_24:
[----:B-----5:R-:W-:Y:S01]  /*1fc0*/  IMAD.U32 R15, R20, 0x10000, RZ ;  /* 0x00010000140f7824 */ /* 0x020fe200078e00ff */
[----:B------:R-:W-:Y:S01]  /*1fd0*/  ISETP.GT.AND P3, PT, R10, 0x8, PT ;  /* 0x000000080a00780c */ /* 0x000fe20003f64270 */
[----:B------:R-:W-:Y:S02]  /*1fe0*/  BSSY B0, `(.L_x_26) ;  /* 0x0000009000007945 */ /* 0x000fe40003800000 */
[----:B0-----:R-:W-:Y:S01]  /*1ff0*/  FMUL R16, R15, R14 ;  /* 0x0000000e0f107220 */ /* 0x001fe20000400000 */
[----:B------:R-:W-:Y:S02]  /*2000*/  ISETP.GT.AND P0, PT, R0, RZ, P3 ;  /* 0x000000ff0000720c */ /* 0x000fe40001f04270 */
[----:B------:R-:W-:Y:S01]  /*2010*/  P2R R15, PR, RZ, 0x8 ;  /* 0x00000008ff0f7803 */ /* 0x000fe20000000000 */
[----:B------:R-:W-:-:S05]  /*2020*/  FFMA R16, R123, R11, R16 ;  /* 0x0000000b7b107223 */ /* 0x000fca0000000010 */
[----:B------:R-:W-:-:S05]  /*2030*/  F2FP.BF16.F32.PACK_AB R16, RZ, R16 ;  /* 0x00000010ff10723e */ /* 0x000fca00000010ff */
[----:B------:R0:W-:Y:S01]  /*2040*/  @P1 STG.E.U16 desc[UR16][R6.64+0x2], R16 ;  /* 0x0000021006001986 */ /* 0x0001e2000c101510 */
[----:B------:R-:W-:Y:S05]  /*2050*/  @!P0 BRA `(.L_x_27) ;  /* 0x0000000000048947 */ /* 0x000fea0003800000 */
[----:B------:R3:W5:Y:S02]  /*2060*/  LDG.E.LTC128B.U16 R20, desc[UR16][R4.64+0x10] ;  /* 0x0000101004147981 */ /* 0x000764000c1e1520 */
.L_x_27:
[----:B------:R-:W-:Y:S05]  /*2070*/  BSYNC B0 ;  /* 0x0000000000007941 */ /* 0x000fea0003800000 */
.L_x_26:
[----:B-----5:R-:W-:Y:S01]  /*2080*/  IMAD.U32 R15, R20, 0x10000, RZ ;  /* 0x00010000140f7824 */ /* 0x020fe200078e00ff */
[----:B------:R-:W-:Y:S01]  /*2090*/  ISETP.GT.AND P2, PT, R10, 0x9, PT ;  /* 0x000000090a00780c */ /* 0x000fe20003f44270 */
[----:B------:R-:W-:Y:S02]  /*20a0*/  BSSY B0, `(.L_x_28) ;  /* 0x0000009000007945 */ /* 0x000fe40003800000 */
[----:B------:R-:W-:Y:S01]  /*20b0*/  FMUL R15, R15, R14 ;  /* 0x0000000e0f0f7220 */ /* 0x000fe20000400000 */
[----:B------:R-:W-:Y:S02]  /*20c0*/  ISETP.GT.AND P1, PT, R0, RZ, P2 ;  /* 0x000000ff0000720c */ /* 0x000fe40001724270 */
[----:B0-----:R-:W-:Y:S01]  /*20d0*/  P2R R16, PR, RZ, 0x4 ;  /* 0x00000004ff107803 */ /* 0x001fe20000000000 */
[----:B------:R-:W-:-:S05]  /*20e0*/  FFMA R15, R124, R11, R15 ;  /* 0x0000000b7c0f7223 */ /* 0x000fca000000000f */
[----:B------:R-:W-:-:S05]  /*20f0*/  F2FP.BF16.F32.PACK_AB R15, RZ, R15 ;  /* 0x0000000fff0f723e */ /* 0x000fca00000010ff */
[----:B------:R0:W-:Y:S01]  /*2100*/  @P0 STG.E.U16 desc[UR16][R2.64+0x10], R15 ;  /* 0x0000100f02000986 */ /* 0x0001e2000c101510 */
[----:B------:R-:W-:Y:S05]  /*2110*/  @!P1 BRA `(.L_x_29) ;  /* 0x0000000000049947 */ /* 0x000fea0003800000 */
[----:B------:R4:W5:Y:S02]  /*2120*/  LDG.E.LTC128B.U16 R20, desc[UR16][R4.64+0x12] ;  /* 0x0000121004147981 */ /* 0x000964000c1e1520 */
.L_x_29:
[----:B------:R-:W-:Y:S05]  /*2130*/  BSYNC B0 ;  /* 0x0000000000007941 */ /* 0x000fea0003800000 */
.L_x_28:
[----:B0----5:R-:W-:Y:S01]  /*2140*/  IMAD.U32 R15, R20, 0x10000, RZ ;  /* 0x00010000140f7824 */ /* 0x021fe200078e00ff */
[----:B------:R-:W-:Y:S01]  /*2150*/  ISETP.GT.AND P0, PT, R0, 0x8, P3 ;  /* 0x000000080000780c */ /* 0x000fe20001f04270 */
[----:B------:R-:W-:Y:S02]  /*2160*/  BSSY B0, `(.L_x_30) ;  /* 0x0000007000007945 */ /* 0x000fe40003800000 */
[----:B------:R-:W-:-:S04]  /*2170*/  FMUL R16, R15, R14 ;  /* 0x0000000e0f107220 */ /* 0x000fc80000400000 */
[----:B------:R-:W-:-:S05]  /*2180*/  FFMA R16, R125, R11, R16 ;  /* 0x0000000b7d107223 */ /* 0x000fca0000000010 */
[----:B------:R-:W-:-:S05]  /*2190*/  F2FP.BF16.F32.PACK_AB R16, RZ, R16 ;  /* 0x00000010ff10723e */ /* 0x000fca00000010ff */
[----:B------:R0:W-:Y:S01]  /*21a0*/  @P1 STG.E.U16 desc[UR16][R2.64+0x12], R16 ;  /* 0x0000121002001986 */ /* 0x0001e2000c101510 */
[----:B------:R-:W-:Y:S05]  /*21b0*/  @!P0 BRA `(.L_x_31) ;  /* 0x0000000000048947 */ /* 0x000fea0003800000 */
[----:B------:R0:W5:Y:S02]  /*21c0*/  LDG.E.LTC128B.U16 R20, desc[UR16][R8.64+0x10] ;  /* 0x0000101008147981 */ /* 0x000164000c1e1520 */
.L_x_31:
[----:B------:R-:W-:Y:S05]  /*21d0*/  BSYNC B0 ;  /* 0x0000000000007941 */ /* 0x000fea0003800000 */
.L_x_30:
[----:B-----5:R-:W-:Y:S01]  /*21e0*/  IMAD.U32 R15, R20, 0x10000, RZ ;  /* 0x00010000140f7824 */ /* 0x020fe200078e00ff */
        /* <DEDUP_REMOVED lines=8> */
.L_x_33:
[----:B------:R-:W-:Y:S05]  /*2270*/  BSYNC B0 ;  /* 0x0000000000007941 */ /* 0x000fea0003800000 */
.L_x_32:
[----:B0----5:R-:W-:Y:S01]  /*2280*/  IMAD.U32 R15, R20, 0x10000, RZ ;  /* 0x00010000140f7824 */ /* 0x021fe200078e00ff */
[----:B------:R-:W-:Y:S01]  /*2290*/  ISETP.GT.AND P2, PT, R10, 0x10, PT ;  /* 0x000000100a00780c */ /* 0x000fe20003f44270 */
[----:B------:R-:W-:Y:S02]  /*22a0*/  BSSY B0, `(.L_x_34) ;  /* 0x0000009000007945 */ /* 0x000fe40003800000 */
[----:B------:R-:W-:Y:S01]  /*22b0*/  FMUL R16, R15, R14 ;  /* 0x0000000e0f107220 */ /* 0x000fe20000400000 */
[----:B------:R-:W-:Y:S02]  /*22c0*/  ISETP.GT.AND P0, PT, R0, RZ, P2 ;  /* 0x000000ff0000720c */ /* 0x000fe40001704270 */
[----:B------:R-:W-:Y:S01]  /*22d0*/  P2R R15, PR, RZ, 0x4 ;  /* 0x00000004ff0f7803 */ /* 0x000fe20000000000 */
[----:B------:R-:W-:-:S05]  /*22e0*/  FFMA R16, R127, R11, R16 ;  /* 0x0000000b7f107223 */ /* 0x000fca0000000010 */
[----:B------:R-:W-:-:S05]  /*22f0*/  F2FP.BF16.F32.PACK_AB R16, RZ, R16 ;  /* 0x00000010ff10723e */ /* 0x000fca00000010ff */
[----:B------:R0:W-:Y:S01]  /*2300*/  @P1 STG.E.U16 desc[UR16][R6.64+0x12], R16 ;  /* 0x0000121006001986 */ /* 0x0001e2000c101510 */
[----:B------:R-:W-:Y:S05]  /*2310*/  @!P0 BRA `(.L_x_35) ;  /* 0x0000000000048947 */ /* 0x000fea0003800000 */
[----:B------:R0:W5:Y:S02]  /*2320*/  LDG.E.LTC128B.U16 R20, desc[UR16][R4.64+0x20] ;  /* 0x0000201004147981 */ /* 0x000164000c1e1520 */
.L_x_35:
[----:B------:R-:W-:Y:S05]  /*2330*/  BSYNC B0 ;  /* 0x0000000000007941 */ /* 0x000fea0003800000 */
.L_x_34:
[----:B-----5:R-:W-:Y:S01]  /*2340*/  IMAD.U32 R15, R20, 0x10000, RZ ;  /* 0x00010000140f7824 */ /* 0x020fe200078e00ff */
[----:B------:R-:W-:Y:S01]  /*2350*/  ISETP.GT.AND P1, PT, R10, 0x11, PT ;  /* 0x000000110a00780c */ /* 0x000fe20003f24270 */
[----:B------:R-:W-:Y:S02]  /*2360*/  BSSY B0, `(.L_x_36) ;  /* 0x0000009000007945 */ /* 0x000fe40003800000 */
[----:B------:R-:W-:-:S04]  /*2370*/  FMUL R15, R15, R14 ;  /* 0x0000000e0f0f7220 */ /* 0x000fc80000400000 */
[----:B------:R-:W-:-:S05]  /*2380*/  FFMA R15, R128, R11, R15 ;  /* 0x0000000b800f7223 */ /* 0x000fca000000000f */
[----:B------:R-:W-:-:S05]  /*2390*/  F2FP.BF16.F32.PACK_AB R15, RZ, R15 ;  /* 0x0000000fff0f723e */ /* 0x000fca00000010ff */
[----:B------:R1:W-:Y:S01]  /*23a0*/  @P0 STG.E.U16 desc[UR16][R2.64+0x20], R15 ;  /* 0x0000200f02000986 */ /* 0x0003e2000c101510 */
[----:B------:R-:W-:Y:S02]  /*23b0*/  ISETP.GT.AND P0, PT, R0, RZ, P1 ;  /* 0x000000ff0000720c */ /* 0x000fe40000f04270 */
[----:B-1----:R-:W-:-:S11]  /*23c0*/  P2R R15, PR, RZ, 0x2 ;  /* 0x00000002ff0f7803 */ /* 0x002fd60000000000 */
[----:B------:R-:W-:Y:S05]  /*23d0*/  @!P0 BRA `(.L_x_37) ;  /* 0x0000000000048947 */ /* 0x000fea0003800000 */
[----:B------:R1:W5:Y:S02]  /*23e0*/  LDG.E.LTC128B.U16 R20, desc[UR16][R4.64+0x22] ;  /* 0x0000221004147981 */ /* 0x000364000c1e1520 */
.L_x_37:
[----:B------:R-:W-:Y:S05]  /*23f0*/  BSYNC B0 ;  /* 0x0000000000007941 */ /* 0x000fea0003800000 */
.L_x_36:
[----:B-----5:R-:W-:Y:S01]  /*2400*/  IMAD.U32 R15, R20, 0x10000, RZ ;  /* 0x00010000140f7824 */ /* 0x020fe200078e00ff */
[----:B------:R-:W-:Y:S03]  /*2410*/  BSSY B0, `(.L_x_38) ;  /* 0x0000008000007945 */ /* 0x000fe60003800000 */
[----:B0-----:R-:W-:-:S04]  /*2420*/  FMUL R16, R15, R14 ;  /* 0x0000000e0f107220 */ /* 0x001fc80000400000 */
[----:B------:R-:W-:-:S05]  /*2430*/  FFMA R16, R129, R11, R16 ;  /* 0x0000000b81107223 */ /* 0x000fca0000000010 */
[----:B------:R-:W-:-:S05]  /*2440*/  F2FP.BF16.F32.PACK_AB R16, RZ, R16 ;  /* 0x00000010ff10723e */ /* 0x000fca00000010ff */
[----:B------:R0:W-:Y:S01]  /*2450*/  @P0 STG.E.U16 desc[UR16][R2.64+0x22], R16 ;  /* 0x0000221002000986 */ /* 0x0001e2000c101510 */
[----:B------:R-:W-:-:S13]  /*2460*/  ISETP.GT.AND P0, PT, R0, 0x8, P2 ;  /* 0x000000080000780c */ /* 0x000fda0001704270 */
[----:B0-----:R-:W-:Y:S05]  /*2470*/  @!P0 BRA `(.L_x_39) ;  /* 0x0000000000048947 */ /* 0x001fea0003800000 */
[----:B------:R0:W5:Y:S02]  /*2480*/  LDG.E.LTC128B.U16 R20, desc[UR16][R8.64+0x20] ;  /* 0x0000201008147981 */ /* 0x000164000c1e1520 */
.L_x_39:
[----:B------:R-:W-:Y:S05]  /*2490*/  BSYNC B0 ;  /* 0x0000000000007941 */ /* 0x000fea0003800000 */
.L_x_38:
[----:B-----5:R-:W-:Y:S01]  /*24a0*/  IMAD.U32 R15, R20, 0x10000, RZ ;  /* 0x00010000140f7824 */ /* 0x020fe200078e00ff */
[----:B------:R-:W-:Y:S03]  /*24b0*/  BSSY B0, `(.L_x_40) ;  /* 0x0000008000007945 */ /* 0x000fe60003800000 */
[----:B------:R-:W-:-:S04]  /*24c0*/  FMUL R15, R15, R14 ;  /* 0x0000000e0f0f7220 */ /* 0x000fc80000400000 */
[----:B------:R-:W-:-:S05]  /*24d0*/  FFMA R15, R130, R11, R15 ;  /* 0x0000000b820f7223 */ /* 0x000fca000000000f */
[----:B------:R-:W-:-:S05]  /*24e0*/  F2FP.BF16.F32.PACK_AB R15, RZ, R15 ;  /* 0x0000000fff0f723e */ /* 0x000fca00000010ff */
[----:B------:R0:W-:Y:S01]  /*24f0*/  @P0 STG.E.U16 desc[UR16][R6.64+0x20], R15 ;  /* 0x0000200f06000986 */ /* 0x0001e2000c101510 */
[----:B------:R-:W-:-:S13]  /*2500*/  ISETP.GT.AND P0, PT, R0, 0x8, P1 ;  /* 0x000000080000780c */ /* 0x000fda0000f04270 */
[----:B0-----:R-:W-:Y:S05]  /*2510*/  @!P0 BRA `(.L_x_41) ;  /* 0x0000000000048947 */ /* 0x001fea0003800000 */
[----:B------:R0:W5:Y:S02]  /*2520*/  LDG.E.LTC128B.U16 R20, desc[UR16][R8.64+0x22] ;  /* 0x0000221008147981 */ /* 0x000164000c1e1520 */
.L_x_41:
[----:B------:R-:W-:Y:S05]  /*2530*/  BSYNC B0 ;  /* 0x0000000000007941 */ /* 0x000fea0003800000 */
.L_x_40:
[----:B-----5:R-:W-:Y:S01]  /*2540*/  IMAD.U32 R15, R20, 0x10000, RZ ;  /* 0x00010000140f7824 */ /* 0x020fe200078e00ff */
[C---:B------:R-:W-:Y:S01]  /*2550*/  SHF.L.U64.HI R21, R12.reuse, 0x7, R13 ;  /* 0x000000070c157819 */ /* 0x040fe2000001020d */
[----:B------:R-:W-:Y:S01]  /*2560*/  IMAD.SHL.U32 R17, R12, 0x80, RZ ;  /* 0x000000800c117824 */ /* 0x000fe200078e00ff */
[----:B------:R-:W-:Y:S01]  /*2570*/  ISETP.GT.AND P2, PT, R10, 0x18, PT ;  /* 0x000000180a00780c */ /* 0x000fe20003f44270 */
[----:B------:R-:W-:Y:S01]  /*2580*/  FMUL R16, R15, R14 ;  /* 0x0000000e0f107220 */ /* 0x000fe20000400000 */
[----:B------:R-:W-:Y:S02]  /*2590*/  BSSY B0, `(.L_x_42) ;  /* 0x000000d000007945 */ /* 0x000fe40003800000 */
[----:B------:R-:W-:Y:S01]  /*25a0*/  LOP3.LUT R15, R17, 0x2, RZ, 0xfc, !PT ;  /* 0x00000002110f7812 */ /* 0x000fe200078efcff */
[----:B------:R-:W-:-:S05]  /*25b0*/  FFMA R16, R131, R11, R16 ;  /* 0x0000000b83107223 */ /* 0x000fca0000000010 */
[----:B------:R-:W-:-:S05]  /*25c0*/  F2FP.BF16.F32.PACK_AB R16, RZ, R16 ;  /* 0x00000010ff10723e */ /* 0x000fca00000010ff */
[----:B------:R1:W-:Y:S01]  /*25d0*/  @P0 STG.E.U16 desc[UR16][R6.64+0x22], R16 ;  /* 0x0000221006000986 */ /* 0x0003e2000c101510 */
[----:B------:R-:W-:-:S05]  /*25e0*/  IADD3 R124, P0, R15, R2, RZ ;  /* 0x000000020f7c7210 */ /* 0x000fca0007f1e0ff */
[----:B------:R-:W-:Y:S01]  /*25f0*/  IMAD.X R125, R21, 0x1, R3, P0 ;  /* 0x00000001157d7824 */ /* 0x000fe200000e0603 */
[----:B------:R-:W-:-:S05]  /*2600*/  IADD3 R12, P0, R17, R2, RZ ;  /* 0x00000002110c7210 */ /* 0x000fca0007f1e0ff */
[----:B------:R-:W-:Y:S01]  /*2610*/  IMAD.X R13, R21, 0x1, R3, P0 ;  /* 0x00000001150d7824 */ /* 0x000fe200000e0603 */
[----:B------:R-:W-:Y:S02]  /*2620*/  ISETP.GT.AND P0, PT, R0, RZ, P2 ;  /* 0x000000ff0000720c */ /* 0x000fe40001704270 */
[----:B-1----:R-:W-:-:S11]  /*2630*/  P2R R16, PR, RZ, 0x4 ;  /* 0x00000004ff107803 */ /* 0x002fd60000000000 */
[----:B------:R-:W-:Y:S05]  /*2640*/  @!P0 BRA `(.L_x_43) ;  /* 0x0000000000048947 */ /* 0x000fea0003800000 */
[----:B------:R1:W5:Y:S02]  /*2650*/  LDG.E.LTC128B.U16 R20, desc[UR16][R4.64+0x30] ;  /* 0x0000301004147981 */ /* 0x000364000c1e1520 */
.L_x_43:
[----:B------:R-:W-:Y:S05]  /*2660*/  BSYNC B0 ;  /* 0x0000000000007941 */ /* 0x000fea0003800000 */
.L_x_42:
[----:B-----5:R-:W-:Y:S01]  /*2670*/  IMAD.U32 R19, R20, 0x10000, RZ ;  /* 0x0001000014137824 */ /* 0x020fe200078e00ff */
[----:B------:R-:W-:Y:S01]  /*2680*/  ISETP.GT.AND P1, PT, R10, 0x19, PT ;  /* 0x000000190a00780c */ /* 0x000fe20003f24270 */
[----:B------:R-:W-:Y:S02]  /*2690*/  BSSY B0, `(.L_x_44) ;  /* 0x0000009000007945 */ /* 0x000fe40003800000 */
[----:B------:R-:W-:Y:S01]  /*26a0*/  FMUL R19, R19, R14 ;  /* 0x0000000e13137220 */ /* 0x000fe20000400000 */
[----:B------:R-:W-:-:S03]  /*26b0*/  P2R R16, PR, RZ, 0x2 ;  /* 0x00000002ff107803 */ /* 0x000fc60000000000 */
[----:B------:R-:W-:-:S05]  /*26c0*/  FFMA R19, R132, R11, R19 ;  /* 0x0000000b84137223 */ /* 0x000fca0000000013 */
[----:B------:R-:W-:-:S05]  /*26d0*/  F2FP.BF16.F32.PACK_AB R19, RZ, R19 ;  /* 0x00000013ff13723e */ /* 0x000fca00000010ff */
[----:B------:R0:W-:Y:S01]  /*26e0*/  @P0 STG.E.U16 desc[UR16][R2.64+0x30], R19 ;  /* 0x0000301302000986 */ /* 0x0001e2000c101510 */
[----:B------:R-:W-:-:S13]  /*26f0*/  ISETP.GT.AND P0, PT, R0, RZ, P1 ;  /* 0x000000ff0000720c */ /* 0x000fda0000f04270 */
[----:B0-----:R-:W-:Y:S05]  /*2700*/  @!P0 BRA `(.L_x_45) ;  /* 0x0000000000048947 */ /* 0x001fea0003800000 */
[----:B------:R0:W5:Y:S02]  /*2710*/  LDG.E.LTC128B.U16 R20, desc[UR16][R4.64+0x32] ;  /* 0x0000321004147981 */ /* 0x000164000c1e1520 */
.L_x_45:
[----:B------:R-:W-:Y:S05]  /*2720*/  BSYNC B0 ;  /* 0x0000000000007941 */ /* 0x000fea0003800000 */
.L_x_44:
        /* <DEDUP_REMOVED lines=9> */
.L_x_47:
[----:B------:R-:W-:Y:S05]  /*27c0*/  BSYNC B0 ;  /* 0x0000000000007941 */ /* 0x000fea0003800000 */
.L_x_46:
        /* <DEDUP_REMOVED lines=9> */
.L_x_49:
[----:B------:R-:W-:Y:S05]  /*2860*/  BSYNC B0 ;  /* 0x0000000000007941 */ /* 0x000fea0003800000 */
.L_x_48:
        /* <DEDUP_REMOVED lines=11> */
.L_x_51:
[----:B------:R-:W-:Y:S05]  /*2920*/  BSYNC B0 ;  /* 0x0000000000007941 */ /* 0x000fea0003800000 */
.L_x_50:
        /* <DEDUP_REMOVED lines=11> */
.L_x_53:
[----:B------:R-:W-:Y:S05]  /*29e0*/  BSYNC B0 ;  /* 0x0000000000007941 */ /* 0x000fea0003800000 */
.L_x_52:
        /* <DEDUP_REMOVED lines=9> */
.L_x_55:
[----:B------:R-:W-:Y:S05]  /*2a80*/  BSYNC B0 ;  /* 0x0000000000007941 */ /* 0x000fea0003800000 */
.L_x_54:
        /* <DEDUP_REMOVED lines=9> */
.L_x_57:
[----:B------:R-:W-:Y:S05]  /*2b20*/  BSYNC B0 ;  /* 0x0000000000007941 */ /* 0x000fea0003800000 */
.L_x_56:
        /* <DEDUP_REMOVED lines=11> */
.L_x_59:
[----:B------:R-:W-:Y:S05]  /*2be0*/  BSYNC B0 ;  /* 0x0000000000007941 */ /* 0x000fea0003800000 */
.L_x_58:
[----:B-----5:R-:W-:Y:S01]  /*2bf0*/  IMAD.U32 R19, R20, 0x10000, RZ ;  /* 0x0001000014137824 */ /* 0x020fe200078e00ff */
[----:B------:R-:W-:Y:S01]  /*2c00*/  ISETP.GT.AND P4, PT, R10, 0x29, PT ;  /* 0x000000290a00780c */ /* 0x000fe20003f84270 */
[----:B------:R-:W-:Y:S02]  /*2c10*/  BSSY B0, `(.L_x_60) ;  /* 0x0000008000007945 */ /* 0x000fe40003800000 */
[----:B------:R-:W-:-:S04]  /*2c20*/  FMUL R19, R19, R14 ;  /* 0x0000000e13137220 */ /* 0x000fc80000400000 */
[----:B------:R-:W-:-:S05]  /*2c30*/  FFMA R19, R140, R11, R19 ;  /* 0x0000000b8c137223 */ /* 0x000fca0000000013 */
[----:B------:R-:W-:-:S05]  /*2c40*/  F2FP.BF16.F32.PACK_AB R19, RZ, R19 ;  /* 0x00000013ff13723e */ /* 0x000fca00000010ff */
[----:B------:R0:W-:Y:S01]  /*2c50*/  @P0 STG.E.U16 desc[UR16][R2.64+0x50], R19 ;  /* 0x0000501302000986 */ /* 0x0001e2000c101510 */
[----:B------:R-:W-:-:S13]  /*2c60*/  ISETP.GT.AND P0, PT, R0, RZ, P4 ;  /* 0x000000ff0000720c */ /* 0x000fda0002704270 */
[----:B0-----:R-:W-:Y:S05]  /*2c70*/  @!P0 BRA `(.L_x_61) ;  /* 0x0000000000048947 */ /* 0x001fea0003800000 */
[----:B------:R0:W5:Y:S02]  /*2c80*/  LDG.E.LTC128B.U16 R20, desc[UR16][R4.64+0x52] ;  /* 0x0000521004147981 */ /* 0x000164000c1e1520 */
.L_x_61:
[----:B------:R-:W-:Y:S05]  /*2c90*/  BSYNC B0 ;  /* 0x0000000000007941 */ /* 0x000fea0003800000 */
.L_x_60:
        /* <DEDUP_REMOVED lines=9> */
.L_x_63:
[----:B------:R-:W-:Y:S05]  /*2d30*/  BSYNC B0 ;  /* 0x0000000000007941 */ /* 0x000fea0003800000 */
.L_x_62:
        /* <DEDUP_REMOVED lines=9> */
.L_x_65:
[----:B------:R-:W-:Y:S05]  /*2dd0*/  BSYNC B0 ;  /* 0x0000000000007941 */ /* 0x000fea0003800000 */
.L_x_64:
        /* <DEDUP_REMOVED lines=10> */
.L_x_67:
[----:B------:R-:W-:Y:S05]  /*2e80*/  BSYNC B0 ;  /* 0x0000000000007941 */ /* 0x000fea0003800000 */
.L_x_66:
        /* <DEDUP_REMOVED lines=10> */
.L_x_69:
[----:B------:R-:W-:Y:S05]  /*2f30*/  BSYNC B0 ;  /* 0x0000000000007941 */ /* 0x000fea0003800000 */
.L_x_68:
        /* <DEDUP_REMOVED lines=9> */
.L_x_71:
[----:B------:R-:W-:Y:S05]  /*2fd0*/  BSYNC B0 ;  /* 0x0000000000007941 */ /* 0x000fea0003800000 */
.L_x_70:
        /* <DEDUP_REMOVED lines=9> */
.L_x_73:
[----:B------:R-:W-:Y:S05]  /*3070*/  BSYNC B0 ;  /* 0x0000000000007941 */ /* 0x000fea0003800000 */
.L_x_72:
        /* <DEDUP_REMOVED lines=10> */
.L_x_75:
[----:B------:R-:W-:Y:S05]  /*3120*/  BSYNC B0 ;  /* 0x0000000000007941 */ /* 0x000fea0003800000 */
.L_x_74:
[----:B-----5:R-:W-:Y:S01]  /*3130*/  IMAD.U32 R19, R20, 0x10000, RZ ;  /* 0x0001000014137824 */ /* 0x020fe200078e00ff */
[----:B------:R-:W-:Y:S03]  /*3140*/  BSSY B0, `(.L_x_76) ;  /* 0x0000009000007945 */ /* 0x000fe60003800000 */
[----:B------:R-:W-:-:S04]  /*3150*/  FMUL R19, R19, R14 ;  /* 0x0000000e13137220 */ /* 0x000fc80000400000 */
[----:B------:R-:W-:-:S05]  /*3160*/  FFMA R19, R148, R11, R19 ;  /* 0x0000000b94137223 */ /* 0x000fca0000000013 */
[----:B------:R-:W-:-:S05]  /*3170*/  F2FP.BF16.F32.PACK_AB R19, RZ, R19 ;  /* 0x00000013ff13723e */ /* 0x000fca00000010ff */
[----:B------:R0:W-:Y:S01]  /*3180*/  @P0 STG.E.U16 desc[UR16][R2.64+0x70], R19 ;  /* 0x0000701302000986 */ /* 0x0001e2000c101510 */
[----:B------:R-:W-:-:S04]  /*3190*/  ISETP.GT.AND P0, PT, R10, 0x39, PT ;  /* 0x000000390a00780c */ /* 0x000fc80003f04270 */
[----:B------:R-:W-:-:S13]  /*31a0*/  ISETP.GT.AND P5, PT, R0, RZ, P0 ;  /* 0x000000ff0000720c */ /* 0x000fda00007a4270 */
[----:B0-----:R-:W-:Y:S05]  /*31b0*/  @!P5 BRA `(.L_x_77) ;  /* 0x000000000004d947 */ /* 0x001fea0003800000 */
[----:B------:R0:W5:Y:S02]  /*31c0*/  LDG.E.LTC128B.U16 R20, desc[UR16][R4.64+0x72] ;  /* 0x0000721004147981 */ /* 0x000164000c1e1520 */
.L_x_77:
[----:B------:R-:W-:Y:S05]  /*31d0*/  BSYNC B0 ;  /* 0x0000000000007941 */ /* 0x000fea0003800000 */
.L_x_76:
        /* <DEDUP_REMOVED lines=9> */
.L_x_79:
[----:B------:R-:W-:Y:S05]  /*3270*/  BSYNC B0 ;  /* 0x0000000000007941 */ /* 0x000fea0003800000 */
.L_x_78:
        /* <DEDUP_REMOVED lines=9> */
.L_x_81:
[----:B------:R-:W-:Y:S05]  /*3310*/  BSYNC B0 ;  /* 0x0000000000007941 */ /* 0x000fea0003800000 */
.L_x_80:
[----:B-----5:R-:W-:Y:S01]  /*3320*/  IMAD.U32 R19, R20, 0x10000, RZ ;  /* 0x0001000014137824 */ /* 0x020fe200078e00ff */
[----:B------:R-:W-:Y:S01]  /*3330*/  LOP3.LUT R123, R17, 0x10, RZ, 0xfc, !PT ;  /* 0x00000010117b7812 */ /* 0x000fe200078efcff */
[----:B------:R-:W-:Y:S02]  /*3340*/  USHF.L.U32 UR22, UR4, 0x7, URZ ;  /* 0x0000000704167899 */ /* 0x000fe4000800063f */
[----:B------:R-:W-:Y:S01]  /*3350*/  FMUL R16, R19, R14 ;  /* 0x0000000e13107220 */ /* 0x000fe20000400000 */
[----:B------:R-:W-:-:S03]  /*3360*/  USHF.L.U64.HI UR4, UR4, 0x7, UR5 ;  /* 0x0000000704047899 */ /* 0x000fc60008010205 */
[----:B------:R-:W-:-:S05]  /*3370*/  FFMA R16, R151, R11, R16 ;  /* 0x0000000b97107223 */ /* 0x000fca0000000010 */
[----:B------:R-:W-:-:S05]  /*3380*/  F2FP.BF16.F32.PACK_AB R16, RZ, R16 ;  /* 0x00000010ff10723e */ /* 0x000fca00000010ff */
[----:B------:R1:W-:Y:S01]  /*3390*/  @P5 STG.E.U16 desc[UR16][R6.64+0x72], R16 ;  /* 0x0000721006005986 */ /* 0x0003e2000c101510 */
[----:B------:R-:W-:-:S05]  /*33a0*/  IADD3 R126, P5, R123, R2, RZ ;  /* 0x000000027b7e7210 */ /* 0x000fca0007fbe0ff */
[----:B------:R-:W-:Y:S01]  /*33b0*/  IMAD.X R127, R21, 0x1, R3, P5 ;  /* 0x00000001157f7824 */ /* 0x000fe200028e0603 */
[----:B------:R-:W-:-:S04]  /*33c0*/  IADD3 R18, P5, R4, UR22, RZ ;  /* 0x0000001604127c10 */ /* 0x000fc8000ffbe0ff */
[----:B------:R-:W-:Y:S02]  /*33d0*/  IADD3.X R19, R5, UR4, RZ, P5, !PT ;  /* 0x0000000405137c10 */ /* 0x000fe4000affe4ff */
[----:B------:R-:W-:-:S04]  /*33e0*/  ISETP.GT.AND P5, PT, R10, RZ, PT ;  /* 0x000000ff0a00720c */ /* 0x000fc80003fa4270 */
[----:B------:R-:W-:-:S13]  /*33f0*/  ISETP.GT.AND P5, PT, R0, 0x40, P5 ;  /* 0x000000400000780c */ /* 0x000fda0002fa4270 */
[----:B------:R-:W2:Y:S01]  /*3400*/  @P5 LDG.E.LTC128B.U16 R20, desc[UR16][R18.64] ;  /* 0x0000001012145981 */ /* 0x000ea2000c1e1520 */
[----:B------:R-:W-:Y:S01]  /*3410*/  LOP3.LUT R121, R17, 0x12, RZ, 0xfc, !PT ;  /* 0x0000001211797812 */ /* 0x000fe200078efcff */
[----:B------:R-:W-:Y:S01]  /*3420*/  ULOP3.LUT UR21, UR22, 0x2, URZ, 0xfc, !UPT ;  /* 0x0000000216157892 */ /* 0x000fe2000f8efc3f */
[----:B--2---:R-:W-:-:S04]  /*3430*/  IMAD.U32 R23, R20, 0x10000, RZ ;  /* 0x0001000014177824 */ /* 0x004fc800078e00ff */
[----:B------:R-:W-:-:S04]  /*3440*/  FMUL R23, R23, R14 ;  /* 0x0000000e17177220 */ /* 0x000fc80000400000 */
[----:B------:R-:W-:-:S05]  /*3450*/  FFMA R23, R88, R11, R23 ;  /* 0x0000000b58177223 */ /* 0x000fca0000000017 */
[----:B------:R-:W-:-:S04]  /*3460*/  F2FP.BF16.F32.PACK_AB R23, RZ, R23 ;  /* 0x00000017ff17723e */ /* 0x000fc800000010ff */
[----:B------:R-:W-:-:S05]  /*3470*/  PRMT R22, R23, 0x7610, R22 ;  /* 0x0000761017167816 */ /* 0x000fca0000000016 */
[----:B------:R2:W-:Y:S01]  /*3480*/  @P5 STG.E.U16 desc[UR16][R12.64], R22 ;  /* 0x000000160c005986 */ /* 0x0005e2000c101510 */
[----:B------:R-:W-:-:S05]  /*3490*/  IADD3 R128, P5, R121, R2, RZ ;  /* 0x0000000279807210 */ /* 0x000fca0007fbe0ff */
[----:B------:R-:W-:Y:S01]  /*34a0*/  IMAD.X R129, R21, 0x1, R3, P5 ;  /* 0x0000000115817824 */ /* 0x000fe200028e0603 */
[----:B------:R-:W-:-:S04]  /*34b0*/  IADD3 R130, P5, R4, UR21, RZ ;  /* 0x0000001504827c10 */ /* 0x000fc8000ffbe0ff */
[----:B------:R-:W-:Y:S02]  /*34c0*/  IADD3.X R131, R5, UR4, RZ, P5, !PT ;  /* 0x0000000405837c10 */ /* 0x000fe4000affe4ff */
[----:B------:R-:W-:-:S13]  /*34d0*/  ISETP.GT.AND P5, PT, R0, 0x40, P6 ;  /* 0x000000400000780c */ /* 0x000fda00037a4270 */
[----:B------:R-:W3:Y:S01]  /*34e0*/  @P5 LDG.E.LTC128B.U16 R20, desc[UR16][R130.64] ;  /* 0x0000001082145981 */ /* 0x000ee2000c1e1520 */
[----:B------:R-:W-:Y:S01]  /*34f0*/  BSSY B0, `(.L_x_82) ;  /* 0x000000e000007945 */ /* 0x000fe20003800000 */
[----:B---3--:R-:W-:-:S04]  /*3500*/  IMAD.U32 R23, R20, 0x10000, RZ ;  /* 0x0001000014177824 */ /* 0x008fc800078e00ff */
[----:B-1----:R-:W-:-:S04]  /*3510*/  FMUL R16, R23, R14 ;  /* 0x0000000e17107220 */ /* 0x002fc80000400000 */
[----:B------:R-:W-:-:S05]  /*3520*/  FFMA R16, R89, R11, R16 ;  /* 0x0000000b59107223 */ /* 0x000fca0000000010 */
[----:B------:R-:W-:-:S05]  /*3530*/  F2FP.BF16.F32.PACK_AB R16, RZ, R16 ;  /* 0x00000010ff10723e */ /* 0x000fca00000010ff */
[----:B------:R1:W-:Y:S01]  /*3540*/  @P5 STG.E.U16 desc[UR16][R124.64], R16 ;  /* 0x000000107c005986 */ /* 0x0003e2000c101510 */
[----:B------:R-:W-:-:S05]  /*3550*/  IADD3 R88, P5, R17, R6, RZ ;  /* 0x0000000611587210 */ /* 0x000fca0007fbe0ff */
[----:B------:R-:W-:Y:S01]  /*3560*/  IMAD.X R89, R21, 0x1, R7, P5 ;  /* 0x0000000115597824 */ /* 0x000fe200028e0607 */
[----:B--2---:R-:W-:-:S04]  /*3570*/  IADD3 R22, P5, R8, UR22, RZ ;  /* 0x0000001608167c10 */ /* 0x004fc8000ffbe0ff */
[----:B------:R-:W-:Y:S02]  /*3580*/  IADD3.X R23, R9, UR4, RZ, P5, !PT ;  /* 0x0000000409177c10 */ /* 0x000fe4000affe4ff */
[----:B------:R-:W-:-:S04]  /*3590*/  ISETP.GT.AND P5, PT, R10, RZ, PT ;  /* 0x000000ff0a00720c */ /* 0x000fc80003fa4270 */
[----:B------:R-:W-:-:S13]  /*35a0*/  ISETP.GT.AND P5, PT, R0, 0x48, P5 ;  /* 0x000000480000780c */ /* 0x000fda0002fa4270 */
[----:B-1----:R-:W-:Y:S05]  /*35b0*/  @!P5 BRA `(.L_x_83) ;  /* 0x000000000004d947 */ /* 0x002fea0003800000 */
[----:B------:R1:W5:Y:S02]  /*35c0*/  LDG.E.LTC128B.U16 R20, desc[UR16][R22.64] ;  /* 0x0000001016147981 */ /* 0x000364000c1e1520 */
.L_x_83:
[----:B------:R-:W-:Y:S05]  /*35d0*/  BSYNC B0 ;  /* 0x0000000000007941 */ /* 0x000fea0003800000 */
.L_x_82:
[----:B-----5:R-:W-:Y:S01]  /*35e0*/  IMAD.U32 R125, R20, 0x10000, RZ ;  /* 0x00010000147d7824 */ /* 0x020fe200078e00ff */
[----:B------:R-:W-:Y:S03]  /*35f0*/  BSSY B0, `(.L_x_84) ;  /* 0x000000c000007945 */ /* 0x000fe60003800000 */
[----:B------:R-:W-:-:S04]  /*3600*/  FMUL R125, R125, R14 ;  /* 0x0000000e7d7d7220 */ /* 0x000fc80000400000 */
[----:B------:R-:W-:-:S05]  /*3610*/  FFMA R125, R90, R11, R125 ;  /* 0x0000000b5a7d7223 */ /* 0x000fca000000007d */
[----:B------:R-:W-:-:S05]  /*3620*/  F2FP.BF16.F32.PACK_AB R125, RZ, R125 ;  /* 0x0000007dff7d723e */ /* 0x000fca00000010ff */
[----:B------:R2:W-:Y:S01]  /*3630*/  @P5 STG.E.U16 desc[UR16][R88.64], R125 ;  /* 0x0000007d58005986 */ /* 0x0005e2000c101510 */
[----:B------:R-:W-:-:S05]  /*3640*/  IADD3 R132, P5, R15, R6, RZ ;  /* 0x000000060f847210 */ /* 0x000fca0007fbe0ff */
[----:B------:R-:W-:Y:S01]  /*3650*/  IMAD.X R133, R21, 0x1, R7, P5 ;  /* 0x0000000115857824 */ /* 0x000fe200028e0607 */
[----:B------:R-:W-:-:S13]  /*3660*/  ISETP.GT.AND P5, PT, R0, 0x48, P6 ;  /* 0x000000480000780c */ /* 0x000fda00037a4270 */
[----:B--2---:R-:W-:Y:S05]  /*3670*/  @!P5 BRA `(.L_x_85) ;  /* 0x00000000000cd947 */ /* 0x004fea0003800000 */
[----:B------:R-:W-:-:S04]  /*3680*/  IADD3 R124, P6, R8, UR21, RZ ;  /* 0x00000015087c7c10 */ /* 0x000fc8000ffde0ff */
[----:B------:R-:W-:-:S05]  /*3690*/  IADD3.X R125, R9, UR4, RZ, P6, !PT ;  /* 0x00000004097d7c10 */ /* 0x000fca000b7fe4ff */
[----:B------:R2:W5:Y:S04]  /*36a0*/  LDG.E.LTC128B.U16 R20, desc[UR16][R124.64] ;  /* 0x000000107c147981 */ /* 0x000568000c1e1520 */
.L_x_85:
[----:B------:R-:W-:Y:S05]  /*36b0*/  BSYNC B0 ;  /* 0x0000000000007941 */ /* 0x000fea0003800000 */
.L_x_84:
[----:B--2--5:R-:W-:Y:S01]  /*36c0*/  IMAD.U32 R125, R20, 0x10000, RZ ;  /* 0x00010000147d7824 */ /* 0x024fe200078e00ff */
[----:B------:R-:W-:Y:S01]  /*36d0*/  ULOP3.LUT UR20, UR22, 0x10, URZ, 0xfc, !UPT ;  /* 0x0000001016147892 */ /* 0x000fe2000f8efc3f */
[----:B------:R-:W-:Y:S02]  /*36e0*/  ISETP.GT.AND P6, PT, R10, 0x8, PT ;  /* 0x000000080a00780c */ /* 0x000fe40003fc4270 */
[----:B------:R-:W-:-:S04]  /*36f0*/  FMUL R16, R125, R14 ;  /* 0x0000000e7d107220 */ /* 0x000fc80000400000 */
[----:B------:R-:W-:Y:S01]  /*3700*/  FFMA R16, R91, R11, R16 ;  /* 0x0000000b5b107223 */ /* 0x000fe20000000010 */
[----:B------:R-:W-:-:S04]  /*3710*/  LOP3.LUT R91, R17, 0x20, RZ, 0xfc, !PT ;  /* 0x00000020115b7812 */ /* 0x000fc800078efcff */
[----:B------:R-:W-:-:S05]  /*3720*/  F2FP.BF16.F32.PACK_AB R16, RZ, R16 ;  /* 0x00000010ff10723e */ /* 0x000fca00000010ff */
[----:B------:R2:W-:Y:S01]  /*3730*/  @P5 STG.E.U16 desc[UR16][R132.64], R16 ;  /* 0x0000001084005986 */ /* 0x0005e2000c101510 */
[----:B------:R-:W-:-:S05]  /*3740*/  IADD3 R130, P5, R91, R2, RZ ;  /* 0x000000025b827210 */ /* 0x000fca0007fbe0ff */
[----:B------:R-:W-:Y:S01]  /*3750*/  IMAD.X R131, R21, 0x1, R3, P5 ;  /* 0x0000000115837824 */ /* 0x000fe200028e0603 */
[----:B------:R-:W-:-:S04]  /*3760*/  IADD3 R134, P5, R4, UR20, RZ ;  /* 0x0000001404867c10 */ /* 0x000fc8000ffbe0ff */
[----:B------:R-:W-:Y:S02]  /*3770*/  IADD3.X R135, R5, UR4, RZ, P5, !PT ;  /* 0x0000000405877c10 */ /* 0x000fe4000affe4ff */
[----:B------:R-:W-:-:S13]  /*3780*/  ISETP.GT.AND P5, PT, R0, 0x40, P6 ;  /* 0x000000400000780c */ /* 0x000fda00037a4270 */
[----:B------:R-:W3:Y:S01]  /*3790*/  @P5 LDG.E.LTC128B.U16 R20, desc[UR16][R134.64] ;  /* 0x0000001086145981 */ /* 0x000ee2000c1e1520 */
[----:B------:R-:W-:Y:S01]  /*37a0*/  ULOP3.LUT UR19, UR22, 0x12, URZ, 0xfc, !UPT ;  /* 0x0000001216137892 */ /* 0x000fe2000f8efc3f */
[----:B---3--:R-:W-:-:S04]  /*37b0*/  IMAD.U32 R125, R20, 0x10000, RZ ;  /* 0x00010000147d7824 */ /* 0x008fc800078e00ff */
[----:B------:R-:W-:-:S04]  /*37c0*/  FMUL R125, R125, R14 ;  /* 0x0000000e7d7d7220 */ /* 0x000fc80000400000 */
[----:B------:R-:W-:-:S05]  /*37d0*/  FFMA R125, R92, R11, R125 ;  /* 0x0000000b5c7d7223 */ /* 0x000fca000000007d */
[----:B------:R-:W-:-:S04]  /*37e0*/  F2FP.BF16.F32.PACK_AB R125, RZ, R125 ;  /* 0x0000007dff7d723e */ /* 0x000fc800000010ff */
[----:B------:R-:W-:Y:S02]  /*37f0*/  PRMT R90, R125, 0x7610, R90 ;  /* 0x000076107d5a7816 */ /* 0x000fe4000000005a */
[----:B------:R-:W-:-:S03]  /*3800*/  LOP3.LUT R125, R17, 0x22, RZ, 0xfc, !PT ;  /* 0x00000022117d7812 */ /* 0x000fc600078efcff */
[----:B------:R3:W-:Y:S01]  /*3810*/  @P5 STG.E.U16 desc[UR16][R126.64], R90 ;  /* 0x0000005a7e005986 */ /* 0x0007e2000c101510 */
[----:B--2---:R-:W-:-:S05]  /*3820*/  IADD3 R132, P5, R125, R2, RZ ;  /* 0x000000027d847210 */ /* 0x004fca0007fbe0ff */
[----:B------:R-:W-:Y:S01]  /*3830*/  IMAD.X R133, R21, 0x1, R3, P5 ;  /* 0x0000000115857824 */ /* 0x000fe200028e0603 */
[----:B------:R-:W-:-:S04]  /*3840*/  IADD3 R134, P5, R4, UR19, RZ ;  /* 0x0000001304867c10 */ /* 0x000fc8000ffbe0ff */
[----:B------:R-:W-:Y:S02]  /*3850*/  IADD3.X R135, R5, UR4, RZ, P5, !PT ;  /* 0x0000000405877c10 */ /* 0x000fe4000affe4ff */
[----:B------:R-:W-:-:S04]  /*3860*/  ISETP.GT.AND P5, PT, R10, 0x9, PT ;  /* 0x000000090a00780c */ /* 0x000fc80003fa4270 */
[----:B------:R-:W-:-:S13]  /*3870*/  ISETP.GT.AND P5, PT, R0, 0x40, P5 ;  /* 0x000000400000780c */ /* 0x000fda0002fa4270 */
[----:B------:R-:W2:Y:S01]  /*3880*/  @P5 LDG.E.LTC128B.U16 R20, desc[UR16][R134.64] ;  /* 0x0000001086145981 */ /* 0x000ea2000c1e1520 */
[----:B------:R-:W-:Y:S01]  /*3890*/  BSSY B0, `(.L_x_86) ;  /* 0x000000d000007945 */ /* 0x000fe20003800000 */
[----:B--2---:R-:W-:-:S04]  /*38a0*/  IMAD.U32 R137, R20, 0x10000, RZ ;  /* 0x0001000014897824 */ /* 0x004fc800078e00ff */
[----:B------:R-:W-:-:S04]  /*38b0*/  FMUL R16, R137, R14 ;  /* 0x0000000e89107220 */ /* 0x000fc80000400000 */
[----:B------:R-:W-:-:S05]  /*38c0*/  FFMA R16, R93, R11, R16 ;  /* 0x0000000b5d107223 */ /* 0x000fca0000000010 */
[----:B------:R-:W-:-:S05]  /*38d0*/  F2FP.BF16.F32.PACK_AB R16, RZ, R16 ;  /* 0x00000010ff10723e */ /* 0x000fca00000010ff */
[----:B------:R2:W-:Y:S01]  /*38e0*/  @P5 STG.E.U16 desc[UR16][R128.64], R16 ;  /* 0x0000001080005986 */ /* 0x0005e2000c101510 */
[----:B---3--:R-:W-:-:S05]  /*38f0*/  IADD3 R126, P5, R123, R6, RZ ;  /* 0x000000067b7e7210 */ /* 0x008fca0007fbe0ff */
[----:B------:R-:W-:Y:S01]  /*3900*/  IMAD.X R127, R21, 0x1, R7, P5 ;  /* 0x00000001157f7824 */ /* 0x000fe200028e0607 */
[----:B------:R-:W-:-:S13]  /*3910*/  ISETP.GT.AND P5, PT, R0, 0x48, P6 ;  /* 0x000000480000780c */ /* 0x000fda00037a4270 */
[----:B--2---:R-:W-:Y:S05]  /*3920*/  @!P5 BRA `(.L_x_87) ;  /* 0x00000000000cd947 */ /* 0x004fea0003800000 */
[----:B------:R-:W-:-:S04]  /*3930*/  IADD3 R92, P6, R8, UR20, RZ ;  /* 0x00000014085c7c10 */ /* 0x000fc8000ffde0ff */
[----:B------:R-:W-:-:S05]  /*3940*/  IADD3.X R93, R9, UR4, RZ, P6, !PT ;  /* 0x00000004095d7c10 */ /* 0x000fca000b7fe4ff */
[----:B------:R2:W5:Y:S04]  /*3950*/  LDG.E.LTC128B.U16 R20, desc[UR16][R92.64] ;  /* 0x000000105c147981 */ /* 0x000568000c1e1520 */
.L_x_87:
[----:B------:R-:W-:Y:S05]  /*3960*/  BSYNC B0 ;  /* 0x0000000000007941 */ /* 0x000fea0003800000 */
.L_x_86:
[----:B--2--5:R-:W-:Y:S01]  /*3970*/  IMAD.U32 R93, R20, 0x10000, RZ ;  /* 0x00010000145d7824 */ /* 0x024fe200078e00ff */
[----:B------:R-:W-:Y:S01]  /*3980*/  ISETP.GT.AND P6, PT, R10, 0x9, PT ;  /* 0x000000090a00780c */ /* 0x000fe20003fc4270 */
[----:B------:R-:W-:Y:S02]  /*3990*/  BSSY B0, `(.L_x_88) ;  /* 0x000000c000007945 */ /* 0x000fe40003800000 */
        /* <DEDUP_REMOVED lines=11> */
.L_x_89:
[----:B------:R-:W-:Y:S05]  /*3a50*/  BSYNC B0 ;  /* 0x0000000000007941 */ /* 0x000fea0003800000 */
.L_x_88:
[----:B--2--5:R-:W-:Y:S01]  /*3a60*/  IMAD.U32 R93, R20, 0x10000, RZ ;  /* 0x00010000145d7824 */ /* 0x024fe200078e00ff */
[----:B------:R-:W-:Y:S01]  /*3a70*/  ULOP3.LUT UR18, UR22, 0x20, URZ, 0xfc, !UPT ;  /* 0x0000002016127892 */ /* 0x000fe2000f8efc3f */
[----:B------:R-:W-:Y:S02]  /*3a80*/  ISETP.GT.AND P6, PT, R10, 0x10, PT ;  /* 0x000000100a00780c */ /* 0x000fe40003fc4270 */
[----:B------:R-:W-:Y:S01]  /*3a90*/  FMUL R16, R93, R14 ;  /* 0x0000000e5d107220 */ /* 0x000fe20000400000 */
[----:B------:R-:W-:-:S03]  /*3aa0*/  LOP3.LUT R93, R17, 0x30, RZ, 0xfc, !PT ;  /* 0x00000030115d7812 */ /* 0x000fc600078efcff */
[----:B------:R-:W-:-:S05]  /*3ab0*/  FFMA R16, R95, R11, R16 ;  /* 0x0000000b5f107223 */ /* 0x000fca0000000010 */
        /* <DEDUP_REMOVED lines=36> */
.L_x_91:
[----:B------:R-:W-:Y:S05]  /*3d00*/  BSYNC B0 ;  /* 0x0000000000007941 */ /* 0x000fea0003800000 */
.L_x_90:
        /* <DEDUP_REMOVED lines=14> */
.L_x_93:
[----:B------:R-:W-:Y:S05]  /*3df0*/  BSYNC B0 ;  /* 0x0000000000007941 */ /* 0x000fea0003800000 */
.L_x_92:
        /* <DEDUP_REMOVED lines=42> */
.L_x_95:
[----:B------:R-:W-:Y:S05]  /*40a0*/  BSYNC B0 ;  /* 0x0000000000007941 */ /* 0x000fea0003800000 */
.L_x_94:
        /* <DEDUP_REMOVED lines=14> */
.L_x_97:
[----:B------:R-:W-:Y:S05]  /*4190*/  BSYNC B0 ;  /* 0x0000000000007941 */ /* 0x000fea0003800000 */
.L_x_96:
        /* <DEDUP_REMOVED lines=42> */
.L_x_99:
[----:B------:R-:W-:Y:S05]  /*4440*/  BSYNC B0 ;  /* 0x0000000000007941 */ /* 0x000fea0003800000 */
.L_x_98:
        /* <DEDUP_REMOVED lines=14> */
.L_x_101:
[----:B------:R-:W-:Y:S05]  /*4530*/  BSYNC B0 ;  /* 0x0000000000007941 */ /* 0x000fea0003800000 */
.L_x_100:
        /* <DEDUP_REMOVED lines=41> */
.L_x_103:
[----:B------:R-:W-:Y:S05]  /*47d0*/  BSYNC B0 ;  /* 0x0000000000007941 */ /* 0x000fea0003800000 */
.L_x_102:
[----:B--2--5:R-:W-:Y:S01]  /*47e0*/  IMAD.U32 R109, R20, 0x10000, RZ ;  /* 0x00010000146d7824 */ /* 0x024fe200078e00ff */
        /* <DEDUP_REMOVED lines=12> */
.L_x_105:
[----:B------:R-:W-:Y:S05]  /*48b0*/  BSYNC B0 ;  /* 0x0000000000007941 */ /* 0x000fea0003800000 */
.L_x_104:
[----:B--2--5:R-:W-:Y:S01]  /*48c0*/  IMAD.U32 R109, R20, 0x10000, RZ ;  /* 0x00010000146d7824 */ /* 0x024fe200078e00ff */
[----:B------:R-:W-:-:S03]  /*48d0*/  ULOP3.LUT UR8, UR22, 0x60, URZ, 0xfc, !UPT ;  /* 0x0000006016087892 */ /* 0x000fc6000f8efc3f */
        /* <DEDUP_REMOVED lines=31> */
[----:B------:R-:W-:-:S05]  /*4ad0*/  IADD3 R112, P5, R105, R6, RZ ;  /* 0x0000000669707210 */ /* 0x000fca0007fbe0ff */
[----:B------:R-:W-:Y:S01]  /*4ae0*/  IMAD.X R113, R21, 0x1, R7, P5 ;  /* 0x0000000115717824 */ /* 0x000fe200028e0607 */
[----:B------:R-:W-:-:S13]  /*4af0*/  ISETP.GT.AND P5, PT, R0, 0x48, P3 ;  /* 0x000000480000780c */ /* 0x000fda0001fa4270 */
[----:B---3--:R-:W-:Y:S05]  /*4b00*/  @!P5 BRA `(.L_x_107) ;  /* 0x00000000000cd947 */ /* 0x008fea0003800000 */
[----:B------:R-:W-:-:S04]  /*4b10*/  IADD3 R2, P6, R8, UR8, RZ ;  /* 0x0000000808027c10 */ /* 0x000fc8000ffde0ff */
[----:B------:R-:W-:-:S05]  /*4b20*/  IADD3.X R3, R9, UR4, RZ, P6, !PT ;  /* 0x0000000409037c10 */ /* 0x000fca000b7fe4ff */
[----:B------:R2:W5:Y:S04]  /*4b30*/  LDG.E.LTC128B.U16 R20, desc[UR16][R2.64] ;  /* 0x0000001002147981 */ /* 0x000568000c1e1520 */
.L_x_107:
[----:B------:R-:W-:Y:S05]  /*4b40*/  BSYNC B0 ;  /* 0x0000000000007941 */ /* 0x000fea0003800000 */
.L_x_106:
        /* <DEDUP_REMOVED lines=13> */
.L_x_109:
[----:B------:R-:W-:Y:S05]  /*4c20*/  BSYNC B0 ;  /* 0x0000000000007941 */ /* 0x000fea0003800000 */
.L_x_108:
[----:B--2--5:R-:W-:Y:S01]  /*4c30*/  IMAD.U32 R3, R20, 0x10000, RZ ;  /* 0x0001000014037824 */ /* 0x024fe200078e00ff */
[----:B------:R-:W-:-:S03]  /*4c40*/  ULOP3.LUT UR6, UR22, 0x70, URZ, 0xfc, !UPT ;  /* 0x0000007016067892 */ /* 0x000fc6000f8efc3f */
        /* <DEDUP_REMOVED lines=8> */
[----:B--2---:R-:W-:Y:S02]  /*4cd0*/  IADD3.X R3, R5, UR4, RZ, P5, !PT ;  /* 0x0000000405037c10 */ /* 0x004fe4000affe4ff */
[----:B------:R-:W-:-:S13]  /*4ce0*/  ISETP.GT.AND P5, PT, R0, 0x40, P1 ;  /* 0x000000400000780c */ /* 0x000fda0000fa4270 */
[----:B------:R-:W2:Y:S01]  /*4cf0*/  @P5 LDG.E.LTC128B.U16 R20, desc[UR16][R2.64] ;  /* 0x0000001002145981 */ /* 0x000ea2000c1e1520 */
[----:B------:R-:W-:Y:S01]  /*4d00*/  ULOP3.LUT UR5, UR22, 0x72, URZ, 0xfc, !UPT ;  /* 0x0000007216057892 */ /* 0x000fe2000f8efc3f */
[----:B--2---:R-:W-:-:S04]  /*4d10*/  IMAD.U32 R115, R20, 0x10000, RZ ;  /* 0x0001000014737824 */ /* 0x004fc800078e00ff */
[----:B------:R-:W-:-:S04]  /*4d20*/  FMUL R115, R115, R14 ;  /* 0x0000000e73737220 */ /* 0x000fc80000400000 */
[----:B------:R-:W-:-:S05]  /*4d30*/  FFMA R115, R116, R11, R115 ;  /* 0x0000000b74737223 */ /* 0x000fca0000000073 */
[----:B------:R-:W-:-:S05]  /*4d40*/  F2FP.BF16.F32.PACK_AB R115, RZ, R115 ;  /* 0x00000073ff73723e */ /* 0x000fca00000010ff */
[----:B------:R-:W-:Y:S01]  /*4d50*/  @P5 STG.E.U16 desc[UR16][R126.64], R115 ;  /* 0x000000737e005986 */ /* 0x000fe2000c101510 */
[----:B------:R-:W-:-:S05]  /*4d60*/  IADD3 R6, P5, R111, R6, RZ ;  /* 0x000000066f067210 */ /* 0x000fca0007fbe0ff */
[----:B------:R-:W-:Y:S01]  /*4d70*/  IMAD.X R7, R21, 0x1, R7, P5 ;  /* 0x0000000115077824 */ /* 0x000fe200028e0607 */
[----:B----4-:R-:W-:-:S04]  /*4d80*/  IADD3 R4, P5, R4, UR5, RZ ;  /* 0x0000000504047c10 */ /* 0x010fc8000ffbe0ff */
[----:B------:R-:W-:Y:S02]  /*4d90*/  IADD3.X R5, R5, UR4, RZ, P5, !PT ;  /* 0x0000000405057c10 */ /* 0x000fe4000affe4ff */
[----:B------:R-:W-:-:S13]  /*4da0*/  ISETP.GT.AND P5, PT, R0, 0x40, P0 ;  /* 0x000000400000780c */ /* 0x000fda00007a4270 */
[----:B------:R-:W2:Y:S01]  /*4db0*/  @P5 LDG.E.LTC128B.U16 R20, desc[UR16][R4.64] ;  /* 0x0000001004145981 */ /* 0x000ea2000c1e1520 */
[----:B------:R-:W-:Y:S01]  /*4dc0*/  BSSY B0, `(.L_x_110) ;  /* 0x000000e000007945 */ /* 0x000fe20003800000 */
[----:B--2---:R-:W-:-:S04]  /*4dd0*/  IMAD.U32 R3, R20, 0x10000, RZ ;  /* 0x0001000014037824 */ /* 0x004fc800078e00ff */
[----:B------:R-:W-:-:S04]  /*4de0*/  FMUL R2, R3, R14 ;  /* 0x0000000e03027220 */ /* 0x000fc80000400000 */
[----:B------:R-:W-:-:S05]  /*4df0*/  FFMA R2, R117, R11, R2 ;  /* 0x0000000b75027223 */ /* 0x000fca0000000002 */
[----:B------:R-:W-:-:S04]  /*4e00*/  F2FP.BF16.F32.PACK_AB R2, RZ, R2 ;  /* 0x00000002ff02723e */ /* 0x000fc800000010ff */
[----:B------:R-:W-:-:S05]  /*4e10*/  PRMT R3, R2, 0x7610, R3 ;  /* 0x0000761002037816 */ /* 0x000fca0000000003 */
[----:B------:R2:W-:Y:S01]  /*4e20*/  @P5 STG.E.U16 desc[UR16][R128.64], R3 ;  /* 0x0000000380005986 */ /* 0x0005e2000c101510 */
[----:B------:R-:W-:-:S05]  /*4e30*/  IADD3 R2, P5, R12, R17, RZ ;  /* 0x000000110c027210 */ /* 0x000fca0007fbe0ff */
[----:B--2---:R-:W-:Y:S01]  /*4e40*/  IMAD.X R3, R13, 0x1, R21, P5 ;  /* 0x000000010d037824 */ /* 0x004fe200028e0615 */
[----:B------:R-:W-:-:S13]  /*4e50*/  ISETP.GT.AND P5, PT, R0, 0x48, P1 ;  /* 0x000000480000780c */ /* 0x000fda0000fa4270 */
[----:B------:R-:W-:Y:S05]  /*4e60*/  @!P5 BRA `(.L_x_111) ;  /* 0x00000000000cd947 */ /* 0x000fea0003800000 */
[----:B------:R-:W-:-:S04]  /*4e70*/  IADD3 R4, P6, R8, UR6, RZ ;  /* 0x0000000608047c10 */ /* 0x000fc8000ffde0ff */
[----:B------:R-:W-:-:S05]  /*4e80*/  IADD3.X R5, R9, UR4, RZ, P6, !PT ;  /* 0x0000000409057c10 */ /* 0x000fca000b7fe4ff */
[----:B------:R2:W5:Y:S04]  /*4e90*/  LDG.E.LTC128B.U16 R20, desc[UR16][R4.64] ;  /* 0x0000001004147981 */ /* 0x000568000c1e1520 */
.L_x_111:
[----:B------:R-:W-:Y:S05]  /*4ea0*/  BSYNC B0 ;  /* 0x0000000000007941 */ /* 0x000fea0003800000 */
.L_x_110:
        /* <DEDUP_REMOVED lines=8> */
[----:B------:R-:W-:-:S04]  /*4f30*/  IADD3 R4, P5, R8, UR5, RZ ;  /* 0x0000000508047c10 */ /* 0x000fc8000ffbe0ff */
[----:B--2---:R-:W-:Y:S02]  /*4f40*/  IADD3.X R5, R9, UR4, RZ, P5, !PT ;  /* 0x0000000409057c10 */ /* 0x004fe4000affe4ff */
[----:B------:R-:W-:-:S13]  /*4f50*/  ISETP.GT.AND P5, PT, R0, 0x48, P0 ;  /* 0x000000480000780c */ /* 0x000fda00007a4270 */
[----:B------:R-:W-:Y:S05]  /*4f60*/  @!P5 BRA `(.L_x_113) ;  /* 0x000000000004d947 */ /* 0x000fea0003800000 */
[----:B------:R2:W5:Y:S02]  /*4f70*/  LDG.E.LTC128B.U16 R20, desc[UR16][R4.64] ;  /* 0x0000001004147981 */ /* 0x000564000c1e1520 */
.L_x_113:
[----:B------:R-:W-:Y:S05]  /*4f80*/  BSYNC B0 ;  /* 0x0000000000007941 */ /* 0x000fea0003800000 */
.L_x_112:
[----:B--2--5:R-:W-:Y:S01]  /*4f90*/  IMAD.U32 R5, R20, 0x10000, RZ ;  /* 0x0001000014057824 */ /* 0x024fe200078e00ff */
[----:B------:R-:W-:Y:S01]  /*4fa0*/  ISETP.GT.AND P6, PT, R10, RZ, PT ;  /* 0x000000ff0a00720c */ /* 0x000fe20003fc4270 */
[----:B------:R-:W-:Y:S02]  /*4fb0*/  BSSY B0, `(.L_x_114) ;  /* 0x000000d000007945 */ /* 0x000fe40003800000 */
        /* <DEDUP_REMOVED lines=12> */
.L_x_115:
[----:B------:R-:W-:Y:S05]  /*5080*/  BSYNC B0 ;  /* 0x0000000000007941 */ /* 0x000fea0003800000 */
.L_x_114:
[----:B-----5:R-:W-:Y:S01]  /*5090*/  IMAD.U32 R7, R20, 0x10000, RZ ;  /* 0x0001000014077824 */ /* 0x020fe200078e00ff */
        /* <DEDUP_REMOVED lines=13> */
.L_x_117:
[----:B------:R-:W-:Y:S05]  /*5170*/  BSYNC B0 ;  /* 0x0000000000007941 */ /* 0x000fea0003800000 */
.L_x_116:
[----:B---3-5:R-:W-:Y:S01]  /*5180*/  IMAD.U32 R7, R20, 0x10000, RZ ;  /* 0x0001000014077824 */ /* 0x028fe200078e00ff */
        /* <DEDUP_REMOVED lines=8> */
[----:B---3--:R-:W-:Y:S01]  /*5210*/  IMAD.X R7, R89, 0x1, R21, P5 ;  /* 0x0000000159077824 */ /* 0x008fe200028e0615 */
[----:B0-----:R-:W-:-:S04]  /*5220*/  IADD3 R8, P5, R22, UR22, RZ ;  /* 0x0000001616087c10 */ /* 0x001fc8000ffbe0ff */
[----:B------:R-:W-:Y:S02]  /*5230*/  IADD3.X R9, R23, UR4, RZ, P5, !PT ;  /* 0x0000000417097c10 */ /* 0x000fe4000affe4ff */
[----:B------:R-:W-:-:S13]  /*5240*/  ISETP.GT.AND P5, PT, R0, 0x88, P6 ;  /* 0x000000880000780c */ /* 0x000fda00037a4270 */
[----:B------:R-:W-:Y:S05]  /*5250*/  @!P5 BRA `(.L_x_119) ;  /* 0x000000000004d947 */ /* 0x000fea0003800000 */
[----:B------:R0:W5:Y:S02]  /*5260*/  LDG.E.LTC128B.U16 R20, desc[UR16][R8.64] ;  /* 0x0000001008147981 */ /* 0x000164000c1e1520 */
.L_x_119:
[----:B------:R-:W-:Y:S05]  /*5270*/  BSYNC B0 ;  /* 0x0000000000007941 */ /* 0x000fea0003800000 */
.L_x_118:
        /* <DEDUP_REMOVED lines=14> */
.L_x_121:
[----:B------:R-:W-:Y:S05]  /*5360*/  BSYNC B0 ;  /* 0x0000000000007941 */ /* 0x000fea0003800000 */
.L_x_120:
[----:B---3-5:R-:W-:Y:S01]  /*5370*/  IMAD.U32 R57, R20, 0x10000, RZ ;  /* 0x0001000014397824 */ /* 0x028fe200078e00ff */
        /* <DEDUP_REMOVED lines=13> */
.L_x_123:
[----:B------:R-:W-:Y:S05]  /*5450*/  BSYNC B0 ;  /* 0x0000000000007941 */ /* 0x000fea0003800000 */
.L_x_122:
        /* <DEDUP_REMOVED lines=8> */
[----:B---3--:R-:W-:Y:S01]  /*54e0*/  IMAD.X R59, R13, 0x1, R21, P5 ;  /* 0x000000010d3b7824 */ /* 0x008fe200028e0615 */
[----:B------:R-:W-:-:S13]  /*54f0*/  ISETP.GT.AND P5, PT, R0, 0x80, P6 ;  /* 0x000000800000780c */ /* 0x000fda00037a4270 */
[----:B------:R-:W-:Y:S05]  /*5500*/  @!P5 BRA `(.L_x_125) ;  /* 0x00000000000cd947 */ /* 0x000fea0003800000 */
[----:B------:R-:W-:-:S04]  /*5510*/  IADD3 R112, P6, R18, UR19, RZ ;  /* 0x0000001312707c10 */ /* 0x000fc8000ffde0ff */
[----:B------:R-:W-:-:S05]  /*5520*/  IADD3.X R113, R19, UR4, RZ, P6, !PT ;  /* 0x0000000413717c10 */ /* 0x000fca000b7fe4ff */
[----:B------:R3:W5:Y:S04]  /*5530*/  LDG.E.LTC128B.U16 R20, desc[UR16][R112.64] ;  /* 0x0000001070147981 */ /* 0x000768000c1e1520 */
.L_x_125:
[----:B------:R-:W-:Y:S05]  /*5540*/  BSYNC B0 ;  /* 0x0000000000007941 */ /* 0x000fea0003800000 */
.L_x_124:
        /* <DEDUP_REMOVED lines=14> */
.L_x_127:
[----:B------:R-:W-:Y:S05]  /*5630*/  BSYNC B0 ;  /* 0x0000000000007941 */ /* 0x000fea0003800000 */
.L_x_126:
        /* <DEDUP_REMOVED lines=14> */
.L_x_129:
[----:B------:R-:W-:Y:S05]  /*5720*/  BSYNC B0 ;  /* 0x0000000000007941 */ /* 0x000fea0003800000 */
.L_x_128:
        /* <DEDUP_REMOVED lines=14> */
.L_x_131:
[----:B------:R-:W-:Y:S05]  /*5810*/  BSYNC B0 ;  /* 0x0000000000007941 */ /* 0x000fea0003800000 */
.L_x_130:
        /* <DEDUP_REMOVED lines=14> */
.L_x_133:
[----:B------:R-:W-:Y:S05]  /*5900*/  BSYNC B0 ;  /* 0x0000000000007941 */ /* 0x000fea0003800000 */
.L_x_132:
        /* <DEDUP_REMOVED lines=14> */
.L_x_135:
[----:B------:R-:W-:Y:S05]  /*59f0*/  BSYNC B0 ;  /* 0x0000000000007941 */ /* 0x000fea0003800000 */
.L_x_134:
        /* <DEDUP_REMOVED lines=14> */
.L_x_137:
[----:B------:R-:W-:Y:S05]  /*5ae0*/  BSYNC B0 ;  /* 0x0000000000007941 */ /* 0x000fea0003800000 */
.L_x_136:
        /* <DEDUP_REMOVED lines=14> */
.L_x_139:
[----:B------:R-:W-:Y:S05]  /*5bd0*/  BSYNC B0 ;  /* 0x0000000000007941 */ /* 0x000fea0003800000 */
.L_x_138:
        /* <DEDUP_REMOVED lines=14> */
.L_x_141:
[----:B------:R-:W-:Y:S05]  /*5cc0*/  BSYNC B0 ;  /* 0x0000000000007941 */ /* 0x000fea0003800000 */
.L_x_140:
        /* <DEDUP_REMOVED lines=14> */
.L_x_143:
[----:B------:R-:W-:Y:S05]  /*5db0*/  BSYNC B0 ;  /* 0x0000000000007941 */ /* 0x000fea0003800000 */
.L_x_142:
        /* <DEDUP_REMOVED lines=14> */
.L_x_145:
[----:B------:R-:W-:Y:S05]  /*5ea0*/  BSYNC B0 ;  /* 0x0000000000007941 */ /* 0x000fea0003800000 */
.L_x_144:
        /* <DEDUP_REMOVED lines=14> */
.L_x_147:
[----:B------:R-:W-:Y:S05]  /*5f90*/  BSYNC B0 ;  /* 0x0000000000007941 */ /* 0x000fea0003800000 */
.L_x_146:
        /* <DEDUP_REMOVED lines=14> */
.L_x_149:
[----:B------:R-:W-:Y:S05]  /*6080*/  BSYNC B0 ;  /* 0x0000000000007941 */ /* 0x000fea0003800000 */
.L_x_148:
        /* <DEDUP_REMOVED lines=14> */
.L_x_151:
[----:B------:R-:W-:Y:S05]  /*6170*/  BSYNC B0 ;  /* 0x0000000000007941 */ /* 0x000fea0003800000 */
.L_x_150:
        /* <DEDUP_REMOVED lines=14> */
.L_x_153:
[----:B------:R-:W-:Y:S05]  /*6260*/  BSYNC B0 ;  /* 0x0000000000007941 */ /* 0x000fea0003800000 */
.L_x_152:
        /* <DEDUP_REMOVED lines=14> */
.L_x_155:
[----:B------:R-:W-:Y:S05]  /*6350*/  BSYNC B0 ;  /* 0x0000000000007941 */ /* 0x000fea0003800000 */
.L_x_154:
[----:B---3-5:R-:W-:Y:S01]  /*6360*/  IMAD.U32 R59, R20, 0x10000, RZ ;  /* 0x00010000143b7824 */ /* 0x028fe200078e00ff */
[----:B------:R-:W-:Y:S03]  /*6370*/  BSSY B0, `(.L_x_156) ;  /* 0x000000c000007945 */ /* 0x000fe60003800000 */
        /* <DEDUP_REMOVED lines=11> */
.L_x_157:
[----:B------:R-:W-:Y:S05]  /*6430*/  BSYNC B0 ;  /* 0x0000000000007941 */ /* 0x000fea0003800000 */
.L_x_156:
        /* <DEDUP_REMOVED lines=14> */
.L_x_159:
[----:B------:R-:W-:Y:S05]  /*6520*/  BSYNC B0 ;  /* 0x0000000000007941 */ /* 0x000fea0003800000 */
.L_x_158:
[----:B---3-5:R-:W-:Y:S01]  /*6530*/  IMAD.U32 R61, R20, 0x10000, RZ ;  /* 0x00010000143d7824 */ /* 0x028fe200078e00ff */
        /* <DEDUP_REMOVED lines=12> */
.L_x_161:
[----:B------:R-:W-:Y:S05]  /*6600*/  BSYNC B0 ;  /* 0x0000000000007941 */ /* 0x000fea0003800000 */
.L_x_160:
        /* <DEDUP_REMOVED lines=13> */
.L_x_163:
[----:B------:R-:W-:Y:S05]  /*66e0*/  BSYNC B0 ;  /* 0x0000000000007941 */ /* 0x000fea0003800000 */
.L_x_162:
        /* <DEDUP_REMOVED lines=13> */
.L_x_165:
[----:B------:R-:W-:Y:S05]  /*67c0*/  BSYNC B0 ;  /* 0x0000000000007941 */ /* 0x000fea0003800000 */
.L_x_164:
        /* <DEDUP_REMOVED lines=13> */
.L_x_167:
[----:B------:R-:W-:Y:S05]  /*68a0*/  BSYNC B0 ;  /* 0x0000000000007941 */ /* 0x000fea0003800000 */
.L_x_166:
        /* <DEDUP_REMOVED lines=13> */
.L_x_169:
[----:B------:R-:W-:Y:S05]  /*6980*/  BSYNC B0 ;  /* 0x0000000000007941 */ /* 0x000fea0003800000 */
.L_x_168:
        /* <DEDUP_REMOVED lines=13> */
.L_x_171:
[----:B------:R-:W-:Y:S05]  /*6a60*/  BSYNC B0 ;  /* 0x0000000000007941 */ /* 0x000fea0003800000 */
.L_x_170:
        /* <DEDUP_REMOVED lines=8> */
[----:B------:R-:W-:-:S04]  /*6af0*/  IADD3 R18, P5, R18, UR5, RZ ;  /* 0x0000000512127c10 */ /* 0x000fc8000ffbe0ff */
[----:B------:R-:W-:Y:S02]  /*6b00*/  IADD3.X R19, R19, UR4, RZ, P5, !PT ;  /* 0x0000000413137c10 */ /* 0x000fe4000affe4ff */
[----:B------:R-:W-:-:S13]  /*6b10*/  ISETP.GT.AND P5, PT, R0, 0x80, P0 ;  /* 0x000000800000780c */ /* 0x000fda00007a4270 */
[----:B------:R-:W-:Y:S05]  /*6b20*/  @!P5 BRA `(.L_x_173) ;  /* 0x000000000004d947 */ /* 0x000fea0003800000 */
[----:B------:R3:W5:Y:S02]  /*6b30*/  LDG.E.LTC128B.U16 R20, desc[UR16][R18.64] ;  /* 0x0000001012147981 */ /* 0x000764000c1e1520 */
.L_x_173:
[----:B------:R-:W-:Y:S05]  /*6b40*/  BSYNC B0 ;  /* 0x0000000000007941 */ /* 0x000fea0003800000 */
.L_x_172:
        /* <DEDUP_REMOVED lines=13> */
.L_x_175:
[----:B------:R-:W-:Y:S05]  /*6c20*/  BSYNC B0 ;  /* 0x0000000000007941 */ /* 0x000fea0003800000 */
.L_x_174:
        /* <DEDUP_REMOVED lines=9> */
[----:B---3--:R-:W-:Y:S02]  /*6cc0*/  IADD3.X R13, R23, UR4, RZ, P5, !PT ;  /* 0x00000004170d7c10 */ /* 0x008fe4000affe4ff */
[----:B------:R-:W-:-:S13]  /*6cd0*/  ISETP.GT.AND P5, PT, R0, 0x88, P0 ;  /* 0x000000880000780c */ /* 0x000fda00007a4270 */
[----:B------:R-:W-:Y:S05]  /*6ce0*/  @!P5 BRA `(.L_x_177) ;  /* 0x000000000004d947 */ /* 0x000fea0003800000 */
[----:B------:R3:W5:Y:S02]  /*6cf0*/  LDG.E.LTC128B.U16 R20, desc[UR16][R12.64] ;  /* 0x000000100c147981 */ /* 0x000764000c1e1520 */
.L_x_177:
[----:B------:R-:W-:Y:S05]  /*6d00*/  BSYNC B0 ;  /* 0x0000000000007941 */ /* 0x000fea0003800000 */
.L_x_176:
        /* <DEDUP_REMOVED lines=15> */
.L_x_179:
[----:B------:R-:W-:Y:S05]  /*6e00*/  BSYNC B0 ;  /* 0x0000000000007941 */ /* 0x000fea0003800000 */
.L_x_178:
        /* <DEDUP_REMOVED lines=11> */
[----:B-1----:R-:W-:-:S04]  /*6ec0*/  IADD3 R22, P6, R4, UR21, RZ ;  /* 0x0000001504167c10 */ /* 0x002fc8000ffde0ff */
[----:B------:R-:W-:-:S05]  /*6ed0*/  IADD3.X R23, R5, UR4, RZ, P6, !PT ;  /* 0x0000000405177c10 */ /* 0x000fca000b7fe4ff */
[----:B------:R3:W5:Y:S04]  /*6ee0*/  LDG.E.LTC128B.U16 R20, desc[UR16][R22.64] ;  /* 0x0000001016147981 */ /* 0x000768000c1e1520 */
.L_x_181:
[----:B------:R-:W-:Y:S05]  /*6ef0*/  BSYNC B0 ;  /* 0x0000000000007941 */ /* 0x000fea0003800000 */
.L_x_180:
[----:B-1-3-5:R-:W-:Y:S01]  /*6f00*/  IMAD.U32 R23, R20, 0x10000, RZ ;  /* 0x0001000014177824 */ /* 0x02afe200078e00ff */
[----:B------:R-:W-:Y:S01]  /*6f10*/  ISETP.GT.AND P6, PT, R10, RZ, PT ;  /* 0x000000ff0a00720c */ /* 0x000fe20003fc4270 */
[----:B------:R-:W-:Y:S02]  /*6f20*/  BSSY B0, `(.L_x_182) ;  /* 0x000000e000007945 */ /* 0x000fe40003800000 */
[----:B------:R-:W-:-:S04]  /*6f30*/  FMUL R16, R23, R14 ;  /* 0x0000000e17107220 */ /* 0x000fc80000400000 */
[----:B------:R-:W-:-:S05]  /*6f40*/  FFMA R16, R25, R11, R16 ;  /* 0x0000000b19107223 */ /* 0x000fca0000000010 */
[----:B------:R-:W-:-:S04]  /*6f50*/  F2FP.BF16.F32.PACK_AB R16, RZ, R16 ;  /* 0x00000010ff10723e */ /* 0x000fc800000010ff */
[----:B------:R-:W-:Y:S02]  /*6f60*/  PRMT R23, R16, 0x7610, R23 ;  /* 0x0000761010177816 */ /* 0x000fe40000000017 */
[----:B------:R-:W-:-:S03]  /*6f70*/  PRMT R16, R20, 0x7610, R16 ;  /* 0x0000761014107816 */ /* 0x000fc60000000010 */
[----:B------:R1:W-:Y:S01]  /*6f80*/  @P5 STG.E.U16 desc[UR16][R60.64], R23 ;  /* 0x000000173c005986 */ /* 0x0003e2000c101510 */
[----:B------:R-:W-:-:S05]  /*6f90*/  IADD3 R22, P5, R6, R17, RZ ;  /* 0x0000001106167210 */ /* 0x000fca0007fbe0ff */
[----:B-1----:R-:W-:Y:S01]  /*6fa0*/  IMAD.X R23, R7, 0x1, R21, P5 ;  /* 0x0000000107177824 */ /* 0x002fe200028e0615 */
[----:B------:R-:W-:-:S13]  /*6fb0*/  ISETP.GT.AND P5, PT, R0, 0xc8, P6 ;  /* 0x000000c80000780c */ /* 0x000fda00037a4270 */
[----:B------:R-:W-:Y:S05]  /*6fc0*/  @!P5 BRA `(.L_x_183) ;  /* 0x00000000000cd947 */ /* 0x000fea0003800000 */
[----:B------:R-:W-:-:S04]  /*6fd0*/  IADD3 R16, P6, R8, UR22, RZ ;  /* 0x0000001608107c10 */ /* 0x000fc8000ffde0ff */
[----:B------:R-:W-:-:S05]  /*6fe0*/  IADD3.X R17, R9, UR4, RZ, P6, !PT ;  /* 0x0000000409117c10 */ /* 0x000fca000b7fe4ff */
[----:B------:R1:W5:Y:S04]  /*6ff0*/  LDG.E.LTC128B.U16 R16, desc[UR16][R16.64] ;  /* 0x0000001010107981 */ /* 0x000368000c1e1520 */
.L_x_183:
[----:B------:R-:W-:Y:S05]  /*7000*/  BSYNC B0 ;  /* 0x0000000000007941 */ /* 0x000fea0003800000 */
.L_x_182:
[----:B-1---5:R-:W-:Y:S01]  /*7010*/  IMAD.U32 R17, R16, 0x10000, RZ ;  /* 0x0001000010117824 */ /* 0x022fe200078e00ff */
        /* <DEDUP_REMOVED lines=9> */
[----:B-1----:R-:W-:Y:S05]  /*70b0*/  @!P5 BRA `(.L_x_185) ;  /* 0x00000000000cd947 */ /* 0x002fea0003800000 */
[----:B------:R-:W-:-:S04]  /*70c0*/  IADD3 R16, P6, R8, UR21, RZ ;  /* 0x0000001508107c10 */ /* 0x000fc8000ffde0ff */
[----:B------:R-:W-:-:S05]  /*70d0*/  IADD3.X R17, R9, UR4, RZ, P6, !PT ;  /* 0x0000000409117c10 */ /* 0x000fca000b7fe4ff */
[----:B------:R1:W5:Y:S04]  /*70e0*/  LDG.E.LTC128B.U16 R16, desc[UR16][R16.64] ;  /* 0x0000001010107981 */ /* 0x000368000c1e1520 */
.L_x_185:
[----:B------:R-:W-:Y:S05]  /*70f0*/  BSYNC B0 ;  /* 0x0000000000007941 */ /* 0x000fea0003800000 */
.L_x_184:
        /* <DEDUP_REMOVED lines=12> */
[----:B-1----:R-:W-:-:S05]  /*71c0*/  IADD3.X R17, R5, UR4, RZ, P6, !PT ;  /* 0x0000000405117c10 */ /* 0x002fca000b7fe4ff */
[----:B------:R3:W5:Y:S04]  /*71d0*/  LDG.E.LTC128B.U16 R16, desc[UR16][R16.64] ;  /* 0x0000001010107981 */ /* 0x000768000c1e1520 */
.L_x_187:
[----:B------:R-:W-:Y:S05]  /*71e0*/  BSYNC B0 ;  /* 0x0000000000007941 */ /* 0x000fea0003800000 */
.L_x_186:
[----:B-----5:R-:W-:Y:S01]  /*71f0*/  IMAD.U32 R15, R16, 0x10000, RZ ;  /* 0x00010000100f7824 */ /* 0x020fe200078e00ff */
[----:B------:R-:W-:Y:S01]  /*7200*/  ISETP.GT.AND P6, PT, R10, 0x9, PT ;  /* 0x000000090a00780c */ /* 0x000fe20003fc4270 */
[----:B------:R-:W-:Y:S02]  /*7210*/  BSSY B0, `(.L_x_188) ;  /* 0x000000e000007945 */ /* 0x000fe40003800000 */
[----:B------:R-:W-:-:S04]  /*7220*/  FMUL R15, R15, R14 ;  /* 0x0000000e0f0f7220 */ /* 0x000fc80000400000 */
[----:B------:R-:W-:-:S05]  /*7230*/  FFMA R15, R28, R11, R15 ;  /* 0x0000000b1c0f7223 */ /* 0x000fca000000000f */
[----:B------:R-:W-:-:S04]  /*7240*/  F2FP.BF16.F32.PACK_AB R15, RZ, R15 ;  /* 0x0000000fff0f723e */ /* 0x000fc800000010ff */
[----:B-1-3--:R-:W-:Y:S02]  /*7250*/  PRMT R17, R15, 0x7610, R17 ;  /* 0x000076100f117816 */ /* 0x00afe40000000011 */
[----:B------:R-:W-:-:S03]  /*7260*/  PRMT R15, R16, 0x7610, R15 ;  /* 0x00007610100f7816 */ /* 0x000fc6000000000f */
        /* <DEDUP_REMOVED lines=8> */
.L_x_189:
[----:B------:R-:W-:Y:S05]  /*72f0*/  BSYNC B0 ;  /* 0x0000000000007941 */ /* 0x000fea0003800000 */
.L_x_188:
[----:B-1---5:R-:W-:Y:S01]  /*7300*/  IMAD.U32 R13, R15, 0x10000, RZ ;  /* 0x000100000f0d7824 */ /* 0x022fe200078e00ff */
[----:B------:R-:W-:Y:S01]  /*7310*/  ISETP.GT.AND P6, PT, R10, 0x8, PT ;  /* 0x000000080a00780c */ /* 0x000fe20003fc4270 */
        /* <DEDUP_REMOVED lines=14> */
.L_x_191:
[----:B------:R-:W-:Y:S05]  /*7400*/  BSYNC B0 ;  /* 0x0000000000007941 */ /* 0x000fea0003800000 */
.L_x_190:
        /* <DEDUP_REMOVED lines=14> */
.L_x_193:
[----:B------:R-:W-:Y:S05]  /*74f0*/  BSYNC B0 ;  /* 0x0000000000007941 */ /* 0x000fea0003800000 */
.L_x_192:
        /* <DEDUP_REMOVED lines=14> */
.L_x_195:
[----:B------:R-:W-:Y:S05]  /*75e0*/  BSYNC B0 ;  /* 0x0000000000007941 */ /* 0x000fea0003800000 */
.L_x_194:
        /* <DEDUP_REMOVED lines=14> */
.L_x_197:
[----:B------:R-:W-:Y:S05]  /*76d0*/  BSYNC B0 ;  /* 0x0000000000007941 */ /* 0x000fea0003800000 */
.L_x_196:
[----:B-1---5:R-:W-:Y:S01]  /*76e0*/  IMAD.U32 R13, R12, 0x10000, RZ ;  /* 0x000100000c0d7824 */ /* 0x022fe200078e00ff */
[----:B------:R-:W-:Y:S01]  /*76f0*/  ISETP.GT.AND P6, PT, R10, 0x10, PT ;  /* 0x000000100a00780c */ /* 0x000fe20003fc4270 */
        /* <DEDUP_REMOVED lines=13> */
.L_x_199:
[----:B------:R-:W-:Y:S05]  /*77d0*/  BSYNC B0 ;  /* 0x0000000000007941 */ /* 0x000fea0003800000 */
.L_x_198:
        /* <DEDUP_REMOVED lines=14> */
.L_x_201:
[----:B------:R-:W-:Y:S05]  /*78c0*/  BSYNC B0 ;  /* 0x0000000000007941 */ /* 0x000fea0003800000 */
.L_x_200:
        /* <DEDUP_REMOVED lines=14> */
.L_x_203:
[----:B------:R-:W-:Y:S05]  /*79b0*/  BSYNC B0 ;  /* 0x0000000000007941 */ /* 0x000fea0003800000 */
.L_x_202:
        /* <DEDUP_REMOVED lines=14> */
.L_x_205:
[----:B------:R-:W-:Y:S05]  /*7aa0*/  BSYNC B0 ;  /* 0x0000000000007941 */ /* 0x000fea0003800000 */
.L_x_204:
        /* <DEDUP_REMOVED lines=15> */
.L_x_207:
[----:B------:R-:W-:Y:S05]  /*7ba0*/  BSYNC B0 ;  /* 0x0000000000007941 */ /* 0x000fea0003800000 */
.L_x_206:
        /* <DEDUP_REMOVED lines=14> */
.L_x_209:
[----:B------:R-:W-:Y:S05]  /*7c90*/  BSYNC B0 ;  /* 0x0000000000007941 */ /* 0x000fea0003800000 */
.L_x_208:
        /* <DEDUP_REMOVED lines=15> */
.L_x_211:
[----:B------:R-:W-:Y:S05]  /*7d90*/  BSYNC B0 ;  /* 0x0000000000007941 */ /* 0x000fea0003800000 */
.L_x_210:
        /* <DEDUP_REMOVED lines=14> */
.L_x_213:
[----:B------:R-:W-:Y:S05]  /*7e80*/  BSYNC B0 ;  /* 0x0000000000007941 */ /* 0x000fea0003800000 */
.L_x_212:
[----:B-1---5:R-:W-:Y:S01]  /*7e90*/  IMAD.U32 R13, R12, 0x10000, RZ ;  /* 0x000100000c0d7824 */ /* 0x022fe200078e00ff */
[----:B------:R-:W-:Y:S01]  /*7ea0*/  ISETP.GT.AND P6, PT, R10, 0x20, PT ;  /* 0x000000200a00780c */ /* 0x000fe20003fc4270 */
[----:B------:R-:W-:Y:S02]  /*7eb0*/  BSSY B0, `(.L_x_214) ;  /* 0x000000a000007945 */ /* 0x000fe40003800000 */
[----:B------:R-:W-:-:S04]  /*7ec0*/  FMUL R20, R13, R14 ;  /* 0x0000000e0d147220 */ /* 0x000fc80000400000 */
[----:B------:R-:W-:-:S05]  /*7ed0*/  FFMA R20, R41, R11, R20 ;  /* 0x0000000b29147223 */ /* 0x000fca0000000014 */
[----:B------:R-:W-:-:S05]  /*7ee0*/  F2FP.BF16.F32.PACK_AB R20, RZ, R20 ;  /* 0x00000014ff14723e */ /* 0x000fca00000010ff */
[----:B------:R1:W-:Y:S01]  /*7ef0*/  @P5 STG.E.U16 desc[UR16][R24.64], R20 ;  /* 0x0000001418005986 */ /* 0x0003e2000c101510 */
[----:B------:R-:W-:-:S13]  /*7f00*/  ISETP.GT.AND P5, PT, R0, 0xc8, P6 ;  /* 0x000000c80000780c */ /* 0x000fda00037a4270 */
[----:B-1----:R-:W-:Y:S05]  /*7f10*/  @!P5 BRA `(.L_x_215) ;  /* 0x00000000000cd947 */ /* 0x002fea0003800000 */
[----:B------:R-:W-:-:S04]  /*7f20*/  IADD3 R12, P6, R8, UR12, RZ ;  /* 0x0000000c080c7c10 */ /* 0x000fc8000ffde0ff */
[----:B------:R-:W-:-:S05]  /*7f30*/  IADD3.X R13, R9, UR4, RZ, P6, !PT ;  /* 0x00000004090d7c10 */ /* 0x000fca000b7fe4ff */
[----:B------:R1:W5:Y:S04]  /*7f40*/  LDG.E.LTC128B.U16 R12, desc[UR16][R12.64] ;  /* 0x000000100c0c7981 */ /* 0x000368000c1e1520 */
.L_x_215:
[----:B------:R-:W-:Y:S05]  /*7f50*/  BSYNC B0 ;  /* 0x0000000000007941 */ /* 0x000fea0003800000 */
.L_x_214:
        /* <DEDUP_REMOVED lines=12> */
.L_x_217:
[----:B------:R-:W-:Y:S05]  /*8020*/  BSYNC B0 ;  /* 0x0000000000007941 */ /* 0x000fea0003800000 */
.L_x_216:
        /* <DEDUP_REMOVED lines=15> */
.L_x_219:
[----:B------:R-:W-:Y:S05]  /*8120*/  BSYNC B0 ;  /* 0x0000000000007941 */ /* 0x000fea0003800000 */
.L_x_218:
[----:B-1---5:R-:W-:Y:S01]  /*8130*/  IMAD.U32 R13, R12, 0x10000, RZ ;  /* 0x000100000c0d7824 */ /* 0x022fe200078e00ff */
        /* <DEDUP_REMOVED lines=12> */
.L_x_221:
[----:B------:R-:W-:Y:S05]  /*8200*/  BSYNC B0 ;  /* 0x0000000000007941 */ /* 0x000fea0003800000 */
.L_x_220:
[----:B-1---5:R-:W-:Y:S01]  /*8210*/  IMAD.U32 R13, R12, 0x10000, RZ ;  /* 0x000100000c0d7824 */ /* 0x022fe200078e00ff */
[----:B------:R-:W-:Y:S01]  /*8220*/  ISETP.GT.AND P6, PT, R10, 0x28, PT ;  /* 0x000000280a00780c */ /* 0x000fe20003fc4270 */
[----:B------:R-:W-:Y:S02]  /*8230*/  BSSY B0, `(.L_x_222) ;  /* 0x000000c000007945 */ /* 0x000fe40003800000 */
[----:B------:R-:W-:Y:S01]  /*8240*/  FMUL R10, R13, R14 ;  /* 0x0000000e0d0a7220 */ /* 0x000fe20000400000 */
[----:B------:R-:W-:-:S03]  /*8250*/  ISETP.GT.AND P6, PT, R0, 0xc8, P6 ;  /* 0x000000c80000780c */ /* 0x000fc600037c4270 */
[----:B------:R-:W-:-:S05]  /*8260*/  FFMA R10, R45, R11, R10 ;  /* 0x0000000b2d0a7223 */ /* 0x000fca000000000a */
[----:B------:R-:W-:-:S04]  /*8270*/  F2FP.BF16.F32.PACK_AB R10, RZ, R10 ;  /* 0x0000000aff0a723e */ /* 0x000fc800000010ff */
[----:B------:R-:W-:Y:S02]  /*8280*/  PRMT R13, R10, 0x7610, R13 ;  /* 0x000076100a0d7816 */ /* 0x000fe4000000000d */
[----:B------:R-:W-:-:S03]  /*8290*/  PRMT R10, R12, 0x7610, R10 ;  /* 0x000076100c0a7816 */ /* 0x000fc6000000000a */
[----:B------:R1:W-:Y:S01]  /*82a0*/  @P5 STG.E.U16 desc[UR16][R18.64], R13 ;  /* 0x0000000d12005986 */ /* 0x0003e2000c101510 */
[----:B------:R-:W-:Y:S05]  /*82b0*/  @!P6 BRA `(.L_x_223) ;  /* 0x00000000000ce947 */ /* 0x000fea0003800000 */
[----:B------:R-:W-:-:S04]  /*82c0*/  IADD3 R12, P5, R8, UR10, RZ ;  /* 0x0000000a080c7c10 */ /* 0x000fc8000ffbe0ff */
[----:B-1----:R-:W-:-:S05]  /*82d0*/  IADD3.X R13, R9, UR4, RZ, P5, !PT ;  /* 0x00000004090d7c10 */ /* 0x002fca000affe4ff */
[----:B------:R3:W5:Y:S04]  /*82e0*/  LDG.E.LTC128B.U16 R10, desc[UR16][R12.64] ;  /* 0x000000100c0a7981 */ /* 0x000768000c1e1520 */
.L_x_223:
[----:B------:R-:W-:Y:S05]  /*82f0*/  BSYNC B0 ;  /* 0x0000000000007941 */ /* 0x000fea0003800000 */
.L_x_222:
[----:B-1-3-5:R-:W-:Y:S01]  /*8300*/  IMAD.U32 R13, R10, 0x10000, RZ ;  /* 0x000100000a0d7824 */ /* 0x02afe200078e00ff */
[----:B------:R-:W-:Y:S01]  /*8310*/  IADD3 R12, P5, R6, R101, RZ ;  /* 0x00000065060c7210 */ /* 0x000fe20007fbe0ff */
[----:B------:R-:W-:Y:S01]  /*8320*/  BSSY B0, `(.L_x_224) ;  /* 0x000000b000007945 */ /* 0x000fe20003800000 */
[----:B------:R-:W-:Y:S01]  /*8330*/  ISETP.GT.AND P4, PT, R0, 0xc8, P4 ;  /* 0x000000c80000780c */ /* 0x000fe20002784270 */
[----:B------:R-:W-:-:S04]  /*8340*/  FMUL R13, R13, R14 ;  /* 0x0000000e0d0d7220 */ /* 0x000fc80000400000 */
[----:B------:R-:W-:-:S05]  /*8350*/  FFMA R13, R46, R11, R13 ;  /* 0x0000000b2e0d7223 */ /* 0x000fca000000000d */
[----:B------:R-:W-:Y:S01]  /*8360*/  F2FP.BF16.F32.PACK_AB R15, RZ, R13 ;  /* 0x0000000dff0f723e */ /* 0x000fe200000010ff */
[----:B------:R-:W-:-:S05]  /*8370*/  IMAD.X R13, R7, 0x1, R21, P5 ;  /* 0x00000001070d7824 */ /* 0x000fca00028e0615 */
[----:B------:R1:W-:Y:S01]  /*8380*/  @P6 STG.E.U16 desc[UR16][R12.64], R15 ;  /* 0x0000000f0c006986 */ /* 0x0003e2000c101510 */
[----:B------:R-:W-:Y:S05]  /*8390*/  @!P4 BRA `(.L_x_225) ;  /* 0x00000000000cc947 */ /* 0x000fea0003800000 */
[----:B-1----:R-:W-:-:S04]  /*83a0*/  IADD3 R12, P5, R8, UR9, RZ ;  /* 0x00000009080c7c10 */ /* 0x002fc8000ffbe0ff */
[----:B------:R-:W-:-:S05]  /*83b0*/  IADD3.X R13, R9, UR4, RZ, P5, !PT ;  /* 0x00000004090d7c10 */ /* 0x000fca000affe4ff */
[----:B------:R3:W5:Y:S04]  /*83c0*/  LDG.E.LTC128B.U16 R10, desc[UR16][R12.64] ;  /* 0x000000100c0a7981 */ /* 0x000768000c1e1520 */
.L_x_225:
[----:B------:R-:W-:Y:S05]  /*83d0*/  BSYNC B0 ;  /* 0x0000000000007941 */ /* 0x000fea0003800000 */
.L_x_224:
[----:B-1-3-5:R-:W-:Y:S01]  /*83e0*/  IMAD.U32 R13, R10, 0x10000, RZ ;  /* 0x000100000a0d7824 */ /* 0x02afe200078e00ff */
[----:B------:R-:W-:Y:S01]  /*83f0*/  ISETP.GT.AND P5, PT, R0, 0xc0, P3 ;  /* 0x000000c00000780c */ /* 0x000fe20001fa4270 */
[----:B------:R-:W-:Y:S02]  /*8400*/  BSSY B0, `(.L_x_226) ;  /* 0x000000b000007945 */ /* 0x000fe40003800000 */
[----:B------:R-:W-:-:S04]  /*8410*/  FMUL R12, R13, R14 ;  /* 0x0000000e0d0c7220 */ /* 0x000fc80000400000 */
[----:B------:R-:W-:Y:S01]  /*8420*/  FFMA R47, R47, R11, R12 ;  /* 0x0000000b2f2f7223 */ /* 0x000fe2000000000c */
[----:B------:R-:W-:-:S04]  /*8430*/  IADD3 R12, P6, R6, R103, RZ ;  /* 0x00000067060c7210 */ /* 0x000fc80007fde0ff */
[----:B------:R-:W-:Y:S01]  /*8440*/  F2FP.BF16.F32.PACK_AB R47, RZ, R47 ;  /* 0x0000002fff2f723e */ /* 0x000fe200000010ff */
[----:B------:R-:W-:-:S05]  /*8450*/  IMAD.X R13, R7, 0x1, R21, P6 ;  /* 0x00000001070d7824 */ /* 0x000fca00030e0615 */
[----:B------:R1:W-:Y:S01]  /*8460*/  @P4 STG.E.U16 desc[UR16][R12.64], R47 ;  /* 0x0000002f0c004986 */ /* 0x0003e2000c101510 */
[----:B------:R-:W-:Y:S05]  /*8470*/  @!P5 BRA `(.L_x_227) ;  /* 0x00000000000cd947 */ /* 0x000fea0003800000 */
[----:B-1----:R-:W-:-:S04]  /*8480*/  IADD3 R12, P4, R4, UR8, RZ ;  /* 0x00000008040c7c10 */ /* 0x002fc8000ff9e0ff */
[----:B------:R-:W-:-:S05]  /*8490*/  IADD3.X R13, R5, UR4, RZ, P4, !PT ;  /* 0x00000004050d7c10 */ /* 0x000fca000a7fe4ff */
[----:B------:R3:W5:Y:S04]  /*84a0*/  LDG.E.LTC128B.U16 R10, desc[UR16][R12.64] ;  /* 0x000000100c0a7981 */ /* 0x000768000c1e1520 */
.L_x_227:
[----:B------:R-:W-:Y:S05]  /*84b0*/  BSYNC B0 ;  /* 0x0000000000007941 */ /* 0x000fea0003800000 */
.L_x_226:
        /* <DEDUP_REMOVED lines=13> */
.L_x_229:
[----:B------:R-:W-:Y:S05]  /*8590*/  BSYNC B0 ;  /* 0x0000000000007941 */ /* 0x000fea0003800000 */
.L_x_228:
        /* <DEDUP_REMOVED lines=13> */
.L_x_231:
[----:B------:R-:W-:Y:S05]  /*8670*/  BSYNC B0 ;  /* 0x0000000000007941 */ /* 0x000fea0003800000 */
.L_x_230:
        /* <DEDUP_REMOVED lines=13> */
.L_x_233:
[----:B------:R-:W-:Y:S05]  /*8750*/  BSYNC B0 ;  /* 0x0000000000007941 */ /* 0x000fea0003800000 */
.L_x_232:
        /* <DEDUP_REMOVED lines=13> */
.L_x_235:
[----:B------:R-:W-:Y:S05]  /*8830*/  BSYNC B0 ;  /* 0x0000000000007941 */ /* 0x000fea0003800000 */
.L_x_234:
[----:B-1-3-5:R-:W-:Y:S01]  /*8840*/  IMAD.U32 R13, R10, 0x10000, RZ ;  /* 0x000100000a0d7824 */ /* 0x02afe200078e00ff */
[----:B------:R-:W-:Y:S01]  /*8850*/  IADD3 R12, P4, R2, R109, RZ ;  /* 0x0000006d020c7210 */ /* 0x000fe20007f9e0ff */
[----:B------:R-:W-:Y:S01]  /*8860*/  BSSY B0, `(.L_x_236) ;  /* 0x000000b000007945 */ /* 0x000fe20003800000 */
[----:B------:R-:W-:Y:S01]  /*8870*/  ISETP.GT.AND P2, PT, R0, 0xc0, P0 ;  /* 0x000000c00000780c */ /* 0x000fe20000744270 */
[----:B------:R-:W-:-:S04]  /*8880*/  FMUL R13, R13, R14 ;  /* 0x0000000e0d0d7220 */ /* 0x000fc80000400000 */
[----:B------:R-:W-:-:S05]  /*8890*/  FFMA R13, R52, R11, R13 ;  /* 0x0000000b340d7223 */ /* 0x000fca000000000d */
[----:B------:R-:W-:Y:S01]  /*88a0*/  F2FP.BF16.F32.PACK_AB R15, RZ, R13 ;  /* 0x0000000dff0f723e */ /* 0x000fe200000010ff */
[----:B------:R-:W-:Y:S01]  /*88b0*/  IMAD.X R13, R3, 0x1, R21, P4 ;  /* 0x00000001030d7824 */ /* 0x000fe200020e0615 */
[----:B--2---:R-:W-:-:S04]  /*88c0*/  IADD3 R4, P4, R4, UR5, RZ ;  /* 0x0000000504047c10 */ /* 0x004fc8000ff9e0ff */
[----:B------:R1:W-:Y:S01]  /*88d0*/  @P3 STG.E.U16 desc[UR16][R12.64], R15 ;  /* 0x0000000f0c003986 */ /* 0x0003e2000c101510 */
[----:B------:R-:W-:Y:S01]  /*88e0*/  IADD3.X R5, R5, UR4, RZ, P4, !PT ;  /* 0x0000000405057c10 */ /* 0x000fe2000a7fe4ff */
[----:B------:R-:W-:Y:S07]  /*88f0*/  @!P2 BRA `(.L_x_237) ;  /* 0x000000000004a947 */ /* 0x000fee0003800000 */
[----:B------:R2:W5:Y:S02]  /*8900*/  LDG.E.LTC128B.U16 R10, desc[UR16][R4.64] ;  /* 0x00000010040a7981 */ /* 0x000564000c1e1520 */
.L_x_237:
[----:B------:R-:W-:Y:S05]  /*8910*/  BSYNC B0 ;  /* 0x0000000000007941 */ /* 0x000fea0003800000 */
.L_x_236:
[----:B--2--5:R-:W-:Y:S01]  /*8920*/  IMAD.U32 R5, R10, 0x10000, RZ ;  /* 0x000100000a057824 */ /* 0x024fe200078e00ff */
[----:B------:R-:W-:Y:S01]  /*8930*/  IADD3 R2, P3, R2, R111, RZ ;  /* 0x0000006f02027210 */ /* 0x000fe20007f7e0ff */
[----:B------:R-:W-:Y:S01]  /*8940*/  BSSY B0, `(.L_x_238) ;  /* 0x000000b000007945 */ /* 0x000fe20003800000 */
[----:B------:R-:W-:Y:S01]  /*8950*/  ISETP.GT.AND P1, PT, R0, 0xc8, P1 ;  /* 0x000000c80000780c */ /* 0x000fe20000f24270 */
[----:B------:R-:W-:Y:S02]  /*8960*/  FMUL R4, R5, R14 ;  /* 0x0000000e05047220 */ /* 0x000fe40000400000 */
[----:B------:R-:W-:Y:S02]  /*8970*/  IMAD.X R3, R3, 0x1, R21, P3 ;  /* 0x0000000103037824 */ /* 0x000fe400018e0615 */
[----:B------:R-:W-:-:S05]  /*8980*/  FFMA R4, R53, R11, R4 ;  /* 0x0000000b35047223 */ /* 0x000fca0000000004 */
[----:B------:R-:W-:-:S05]  /*8990*/  F2FP.BF16.F32.PACK_AB R4, RZ, R4 ;  /* 0x00000004ff04723e */ /* 0x000fca00000010ff */
[----:B------:R2:W-:Y:S01]  /*89a0*/  @P2 STG.E.U16 desc[UR16][R2.64], R4 ;  /* 0x0000000402002986 */ /* 0x0005e2000c101510 */
[----:B------:R-:W-:Y:S05]  /*89b0*/  @!P1 BRA `(.L_x_239) ;  /* 0x00000000000c9947 */ /* 0x000fea0003800000 */
[----:B--2---:R-:W-:-:S04]  /*89c0*/  IADD3 R2, P2, R8, UR6, RZ ;  /* 0x0000000608027c10 */ /* 0x004fc8000ff5e0ff */
[----:B------:R-:W-:-:S05]  /*89d0*/  IADD3.X R3, R9, UR4, RZ, P2, !PT ;  /* 0x0000000409037c10 */ /* 0x000fca00097fe4ff */
[----:B------:R3:W5:Y:S04]  /*89e0*/  LDG.E.LTC128B.U16 R10, desc[UR16][R2.64] ;  /* 0x00000010020a7981 */ /* 0x000768000c1e1520 */
.L_x_239:
[----:B------:R-:W-:Y:S05]  /*89f0*/  BSYNC B0 ;  /* 0x0000000000007941 */ /* 0x000fea0003800000 */
.L_x_238:
[----:B--23-5:R-:W-:Y:S01]  /*8a00*/  IMAD.U32 R3, R10, 0x10000, RZ ;  /* 0x000100000a037824 */ /* 0x02cfe200078e00ff */
[----:B------:R-:W-:Y:S01]  /*8a10*/  IADD3 R2, P2, R6, R109, RZ ;  /* 0x0000006d06027210 */ /* 0x000fe20007f5e0ff */
[----:B------:R-:W-:Y:S01]  /*8a20*/  BSSY B0, `(.L_x_240) ;  /* 0x000000c000007945 */ /* 0x000fe20003800000 */
[----:B------:R-:W-:Y:S01]  /*8a30*/  ISETP.GT.AND P0, PT, R0, 0xc8, P0 ;  /* 0x000000c80000780c */ /* 0x000fe20000704270 */
[----:B------:R-:W-:-:S04]  /*8a40*/  FMUL R3, R3, R14 ;  /* 0x0000000e03037220 */ /* 0x000fc80000400000 */
[----:B------:R-:W-:-:S05]  /*8a50*/  FFMA R3, R54, R11, R3 ;  /* 0x0000000b36037223 */ /* 0x000fca0000000003 */
[----:B------:R-:W-:Y:S01]  /*8a60*/  F2FP.BF16.F32.PACK_AB R5, RZ, R3 ;  /* 0x00000003ff05723e */ /* 0x000fe200000010ff */
[----:B------:R-:W-:Y:S01]  /*8a70*/  IMAD.X R3, R7, 0x1, R21, P2 ;  /* 0x0000000107037824 */ /* 0x000fe200010e0615 */
[----:B------:R-:W-:Y:S02]  /*8a80*/  IADD3 R4, P2, R8, UR5, RZ ;  /* 0x0000000508047c10 */ /* 0x000fe4000ff5e0ff */
[----:B------:R-:W-:Y:S02]  /*8a90*/  PRMT R0, R5, 0x7610, R0 ;  /* 0x0000761005007816 */ /* 0x000fe40000000000 */
[----:B------:R-:W-:-:S03]  /*8aa0*/  IADD3.X R5, R9, UR4, RZ, P2, !PT ;  /* 0x0000000409057c10 */ /* 0x000fc600097fe4ff */
[----:B------:R2:W-:Y:S01]  /*8ab0*/  @P1 STG.E.U16 desc[UR16][R2.64], R0 ;  /* 0x0000000002001986 */ /* 0x0005e2000c101510 */
[----:B------:R-:W-:Y:S05]  /*8ac0*/  @!P0 BRA `(.L_x_241) ;  /* 0x0000000000048947 */ /* 0x000fea0003800000 */
[----:B------:R3:W5:Y:S02]  /*8ad0*/  LDG.E.LTC128B.U16 R10, desc[UR16][R4.64] ;  /* 0x00000010040a7981 */ /* 0x000764000c1e1520 */
.L_x_241:
[----:B------:R-:W-:Y:S05]  /*8ae0*/  BSYNC B0 ;  /* 0x0000000000007941 */ /* 0x000fea0003800000 */
.L_x_240:
[----:B--2--5:R-:W-:Y:S01]  /*8af0*/  IMAD.U32 R3, R10, 0x10000, RZ ;  /* 0x000100000a037824 */ /* 0x024fe200078e00ff */
[----:B------:R-:W-:-:S03]  /*8b00*/  IADD3 R2, P1, R6, R111, RZ ;  /* 0x0000006f06027210 */ /* 0x000fc60007f3e0ff */
[----:B------:R-:W-:-:S04]  /*8b10*/  FMUL R14, R3, R14 ;  /* 0x0000000e030e7220 */ /* 0x000fc80000400000 */
[----:B------:R-:W-:Y:S01]  /*8b20*/  FFMA R14, R55, R11, R14 ;  /* 0x0000000b370e7223 */ /* 0x000fe2000000000e */
[----:B------:R-:W-:Y:S06]  /*8b30*/  @!P0 EXIT ;  /* 0x000000000000894d */ /* 0x000fec0003800000 */
[----:B------:R-:W-:Y:S01]  /*8b40*/  F2FP.BF16.F32.PACK_AB R14, RZ, R14 ;  /* 0x0000000eff0e723e */ /* 0x000fe200000010ff */
[----:B------:R-:W-:-:S05]  /*8b50*/  IMAD.X R3, R7, 0x1, R21, P1 ;  /* 0x0000000107037824 */ /* 0x000fca00008e0615 */
[----:B------:R-:W-:Y:S01]  /*8b60*/  STG.E.U16 desc[UR16][R2.64], R14 ;  /* 0x0000000e02007986 */ /* 0x000fe2000c101510 */
[----:B------:R-:W-:Y:S05]  /*8b70*/  EXIT ;  /* 0x000000000000794d */ /* 0x000fea0003800000 */
.L_x_21:
[----:B------:R-:W-:Y:S01]  /*8b80*/  ULDC.64 UR4, c[0x0][0x650] ;  /* 0x0001940000047ab9 */ /* 0x000fe20000000a00 */
[-C--:B------:R-:W-:Y:S01]  /*8b90*/  FMUL R120, R120, R11.reuse ;  /* 0x0000000b78787220 */ /* 0x080fe20000400000 */
[----:B------:R-:W-:Y:S01]  /*8ba0*/  LEA R2, P1, R18, UR4, 0x1 ;  /* 0x0000000412027c11 */ /* 0x000fe2000f8208ff */
[-C--:B------:R-:W-:Y:S01]  /*8bb0*/  FMUL R121, R121, R11.reuse ;  /* 0x0000000b79797220 */ /* 0x080fe20000400000 */
[----:B------:R-:W-:Y:S01]  /*8bc0*/  ISETP.GT.AND P4, PT, R10, 0x1, PT ;  /* 0x000000010a00780c */ /* 0x000fe20003f84270 */
[-C--:B------:R-:W-:Y:S01]  /*8bd0*/  FMUL R122, R122, R11.reuse ;  /* 0x0000000b7a7a7220 */ /* 0x080fe20000400000 */
[----:B------:R-:W-:Y:S01]  /*8be0*/  F2FP.BF16.F32.PACK_AB R120, RZ, R120 ;  /* 0x00000078ff78723e */ /* 0x000fe200000010ff */
[-C--:B------:R-:W-:Y:S01]  /*8bf0*/  FMUL R123, R123, R11.reuse ;  /* 0x0000000b7b7b7220 */ /* 0x080fe20000400000 */
[----:B------:R-:W-:Y:S01]  /*8c00*/  LEA.HI.X R3, R18, UR5, R21, 0x1, P1 ;  /* 0x0000000512037c11 */ /* 0x000fe200088f0c15 */
[-C--:B------:R-:W-:Y:S01]  /*8c10*/  FMUL R124, R124, R11.reuse ;  /* 0x0000000b7c7c7220 */ /* 0x080fe20000400000 */
[----:B------:R-:W-:Y:S01]  /*8c20*/  ISETP.GT.AND P2, PT, R10, RZ, PT ;  /* 0x000000ff0a00720c */ /* 0x000fe20003f44270 */
[-C--:B------:R-:W-:Y:S01]  /*8c30*/  FMUL R125, R125, R11.reuse ;  /* 0x0000000b7d7d7220 */ /* 0x080fe20000400000 */
[C---:B------:R-:W-:Y:S01]  /*8c40*/  ISETP.GT.AND P1, PT, R0.reuse, RZ, P4 ;  /* 0x000000ff0000720c */ /* 0x040fe20002724270 */
[----:B------:R-:W-:Y:S01]  /*8c50*/  @P0 STG.E.U16 desc[UR16][R2.64], R120 ;  /* 0x0000007802000986 */ /* 0x000fe2000c101510 */
[----:B------:R-:W-:Y:S01]  /*8c60*/  ISETP.GT.AND P2, PT, R0, 0x8, P2 ;  /* 0x000000080000780c */ /* 0x000fe20001744270 */
[-C--:B------:R-:W-:Y:S01]  /*8c70*/  FMUL R126, R126, R11.reuse ;  /* 0x0000000b7e7e7220 */ /* 0x080fe20000400000 */
[----:B------:R-:W-:Y:S01]  /*8c80*/  ISETP.GT.AND P0, PT, R0, 0x8, P4 ;  /* 0x000000080000780c */ /* 0x000fe20002704270 */
[-C--:B------:R-:W-:Y:S01]  /*8c90*/  FMUL R127, R127, R11.reuse ;  /* 0x0000000b7f7f7220 */ /* 0x080fe20000400000 */
[----:B------:R-:W-:Y:S01]  /*8ca0*/  SHF.L.U64.HI R15, R16, 0x1, R15 ;  /* 0x00000001100f7819 */ /* 0x000fe2000001020f */
[-C--:B------:R-:W-:Y:S01]  /*8cb0*/  FMUL R128, R128, R11.reuse ;  /* 0x0000000b80807220 */ /* 0x080fe20000400000 */
[----:B------:R-:W-:Y:S01]  /*8cc0*/  LEA R4, P3, R16, R2, 0x1 ;  /* 0x0000000210047211 */ /* 0x000fe200078608ff */
[----:B------:R-:W-:Y:S01]  /*8cd0*/  FMUL R129, R129, R11 ;  /* 0x0000000b81817220 */ /* 0x000fe20000400000 */
[----:B------:R-:W-:Y:S01]  /*8ce0*/  F2FP.BF16.F32.PACK_AB R121, RZ, R121 ;  /* 0x00000079ff79723e */ /* 0x000fe200000010ff */
[----:B------:R-:W-:Y:S01]  /*8cf0*/  FMUL R130, R130, R11 ;  /* 0x0000000b82827220 */ /* 0x000fe20000400000 */
[----:B------:R-:W-:Y:S01]  /*8d00*/  F2FP.BF16.F32.PACK_AB R122, RZ, R122 ;  /* 0x0000007aff7a723e */ /* 0x000fe200000010ff */
[----:B------:R-:W-:Y:S01]  /*8d10*/  IMAD.X R5, R15, 0x1, R3, P3 ;  /* 0x000000010f057824 */ /* 0x000fe200018e0603 */
[----:B------:R-:W-:Y:S01]  /*8d20*/  F2FP.BF16.F32.PACK_AB R123, RZ, R123 ;  /* 0x0000007bff7b723e */ /* 0x000fe200000010ff */
[----:B------:R-:W-:Y:S01]  /*8d30*/  @P1 STG.E.U16 desc[UR16][R2.64+0x2], R121 ;  /* 0x0000027902001986 */ /* 0x000fe2000c101510 */
[C---:B------:R-:W-:Y:S01]  /*8d40*/  ISETP.GT.AND P5, PT, R10.reuse, 0x8, PT ;  /* 0x000000080a00780c */ /* 0x040fe20003fa4270 */
[-C--:B------:R-:W-:Y:S01]  /*8d50*/  FMUL R131, R131, R11.reuse ;  /* 0x0000000b83837220 */ /* 0x080fe20000400000 */
[----:B------:R-:W-:Y:S01]  /*8d60*/  ISETP.GT.AND P4, PT, R10, 0x9, PT ;  /* 0x000000090a00780c */ /* 0x000fe20003f84270 */
[----:B------:R-:W-:Y:S01]  /*8d70*/  @P2 STG.E.U16 desc[UR16][R4.64], R122 ;  /* 0x0000007a04002986 */ /* 0x000fe2000c101510 */
[----:B------:R-:W-:Y:S01]  /*8d80*/  ISETP.GT.AND P1, PT, R0, RZ, P5 ;  /* 0x000000ff0000720c */ /* 0x000fe20002f24270 */
[----:B------:R-:W-:Y:S01]  /*8d90*/  IMAD.SHL.U32 R9, R12, 0x80, RZ ;  /* 0x000000800c097824 */ /* 0x000fe200078e00ff */
[C---:B------:R-:W-:Y:S01]  /*8da0*/  ISETP.GT.AND P2, PT, R0.reuse, RZ, P4 ;  /* 0x000000ff0000720c */ /* 0x040fe20002744270 */
[----:B------:R-:W-:Y:S01]  /*8db0*/  @P0 STG.E.U16 desc[UR16][R4.64+0x2], R123 ;  /* 0x0000027b04000986 */ /* 0x000fe2000c101510 */
[----:B------:R-:W-:Y:S01]  /*8dc0*/  ISETP.GT.AND P0, PT, R0, 0x8, P5 ;  /* 0x000000080000780c */ /* 0x000fe20002f04270 */
[-C--:B------:R-:W-:Y:S01]  /*8dd0*/  FMUL R132, R132, R11.reuse ;  /* 0x0000000b84847220 */ /* 0x080fe20000400000 */
[----:B------:R-:W-:Y:S01]  /*8de0*/  F2FP.BF16.F32.PACK_AB R124, RZ, R124 ;  /* 0x0000007cff7c723e */ /* 0x000fe200000010ff */
[----:B------:R-:W-:Y:S01]  /*8df0*/  FMUL R133, R133, R11 ;  /* 0x0000000b85857220 */ /* 0x000fe20000400000 */
[----:B------:R-:W-:Y:S01]  /*8e00*/  F2FP.BF16.F32.PACK_AB R125, RZ, R125 ;  /* 0x0000007dff7d723e */ /* 0x000fe200000010ff */
[-C--:B------:R-:W-:Y:S01]  /*8e10*/  FMUL R134, R134, R11.reuse ;  /* 0x0000000b86867220 */ /* 0x080fe20000400000 */
[----:B------:R-:W-:Y:S01]  /*8e20*/  F2FP.BF16.F32.PACK_AB R126, RZ, R126 ;  /* 0x0000007eff7e723e */ /* 0x000fe200000010ff */
[-C--:B------:R-:W-:Y:S01]  /*8e30*/  FMUL R135, R135, R11.reuse ;  /* 0x0000000b87877220 */ /* 0x080fe20000400000 */
[----:B------:R-:W-:Y:S01]  /*8e40*/  ISETP.GT.AND P3, PT, R10, 0x10, PT ;  /* 0x000000100a00780c */ /* 0x000fe20003f64270 */
[----:B------:R-:W-:Y:S01]  /*8e50*/  @P1 STG.E.U16 desc[UR16][R2.64+0x10], R124 ;  /* 0x0000107c02001986 */ /* 0x000fe2000c101510 */
[----:B------:R-:W-:Y:S01]  /*8e60*/  ISETP.GT.AND P1, PT, R0, 0x8, P4 ;  /* 0x000000080000780c */ /* 0x000fe20002724270 */
[----:B------:R-:W-:Y:S01]  /*8e70*/  FMUL R136, R136, R11 ;  /* 0x0000000b88887220 */ /* 0x000fe20000400000 */
[----:B------:R-:W-:Y:S01]  /*8e80*/  F2FP.BF16.F32.PACK_AB R127, RZ, R127 ;  /* 0x0000007fff7f723e */ /* 0x000fe200000010ff */
[----:B------:R-:W-:Y:S01]  /*8e90*/  @P2 STG.E.U16 desc[UR16][R2.64+0x12], R125 ;  /* 0x0000127d02002986 */ /* 0x000fe2000c101510 */
[----:B------:R-:W-:Y:S01]  /*8ea0*/  F2FP.BF16.F32.PACK_AB R128, RZ, R128 ;  /* 0x00000080ff80723e */ /* 0x000fe200000010ff */
[-C--:B------:R-:W-:Y:S01]  /*8eb0*/  FMUL R137, R137, R11.reuse ;  /* 0x0000000b89897220 */ /* 0x080fe20000400000 */
[----:B------:R-:W-:Y:S01]  /*8ec0*/  ISETP.GT.AND P2, PT, R10, 0x11, PT ;  /* 0x000000110a00780c */ /* 0x000fe20003f44270 */
[----:B------:R-:W-:Y:S01]  /*8ed0*/  @P0 STG.E.U16 desc[UR16][R4.64+0x10], R126 ;  /* 0x0000107e04000986 */ /* 0x000fe2000c101510 */
[----:B------:R-:W-:Y:S01]  /*8ee0*/  ISETP.GT.AND P0, PT, R0, RZ, P3 ;  /* 0x000000ff0000720c */ /* 0x000fe20001f04270 */
[----:B------:R-:W-:Y:S01]  /*8ef0*/  FMUL R138, R138, R11 ;  /* 0x0000000b8a8a7220 */ /* 0x000fe20000400000 */
[----:B------:R-:W-:Y:S01]  /*8f00*/  F2FP.BF16.F32.PACK_AB R129, RZ, R129 ;  /* 0x00000081ff81723e */ /* 0x000fe200000010ff */
[----:B------:R-:W-:Y:S01]  /*8f10*/  FMUL R139, R139, R11 ;  /* 0x0000000b8b8b7220 */ /* 0x000fe20000400000 */
[----:B------:R-:W-:Y:S01]  /*8f20*/  F2FP.BF16.F32.PACK_AB R130, RZ, R130 ;  /* 0x00000082ff82723e */ /* 0x000fe200000010ff */
[----:B------:R-:W-:Y:S01]  /*8f30*/  @P1 STG.E.U16 desc[UR16][R4.64+0x12], R127 ;  /* 0x0000127f04001986 */ /* 0x000fe2000c101510 */
[----:B------:R-:W-:Y:S01]  /*8f40*/  F2FP.BF16.F32.PACK_AB R131, RZ, R131 ;  /* 0x00000083ff83723e */ /* 0x000fe200000010ff */
[-C--:B------:R-:W-:Y:S01]  /*8f50*/  FMUL R140, R140, R11.reuse ;  /* 0x0000000b8c8c7220 */ /* 0x080fe20000400000 */
[----:B------:R-:W-:Y:S01]  /*8f60*/  SHF.L.U64.HI R13, R12, 0x7, R13 ;  /* 0x000000070c0d7819 */ /* 0x000fe2000001020d */
[-C--:B------:R-:W-:Y:S01]  /*8f70*/  FMUL R141, R141, R11.reuse ;  /* 0x0000000b8d8d7220 */ /* 0x080fe20000400000 */
[----:B------:R-:W-:Y:S01]  /*8f80*/  LOP3.LUT R15, R9, 0x2, RZ, 0xfc, !PT ;  /* 0x00000002090f7812 */ /* 0x000fe200078efcff */
[-C--:B------:R-:W-:Y:S01]  /*8f90*/  FMUL R142, R142, R11.reuse ;  /* 0x0000000b8e8e7220 */ /* 0x080fe20000400000 */
[----:B------:R-:W-:Y:S01]  /*8fa0*/  F2FP.BF16.F32.PACK_AB R132, RZ, R132 ;  /* 0x00000084ff84723e */ /* 0x000fe200000010ff */
[----:B------:R0:W-:Y:S01]  /*8fb0*/  @P0 STG.E.U16 desc[UR16][R2.64+0x20], R128 ;  /* 0x0000208002000986 */ /* 0x0001e2000c101510 */
[----:B------:R-:W-:Y:S01]  /*8fc0*/  ISETP.GT.AND P0, PT, R0, RZ, P2 ;  /* 0x000000ff0000720c */ /* 0x000fe20001704270 */
[-C--:B------:R-:W-:Y:S01]  /*8fd0*/  FMUL R143, R143, R11.reuse ;  /* 0x0000000b8f8f7220 */ /* 0x080fe20000400000 */
[----:B------:R-:W-:Y:S01]  /*8fe0*/  ISETP.GT.AND P1, PT, R10, 0x19, PT ;  /* 0x000000190a00780c */ /* 0x000fe20003f24270 */
[----:B------:R-:W-:Y:S01]  /*8ff0*/  FMUL R144, R144, R11 ;  /* 0x0000000b90907220 */ /* 0x000fe20000400000 */
[----:B------:R-:W-:Y:S01]  /*9000*/  F2FP.BF16.F32.PACK_AB R133, RZ, R133 ;  /* 0x00000085ff85723e */ /* 0x000fe200000010ff */
[-C--:B------:R-:W-:Y:S01]  /*9010*/  FMUL R145, R145, R11.reuse ;  /* 0x0000000b91917220 */ /* 0x080fe20000400000 */
[----:B------:R-:W-:Y:S01]  /*9020*/  F2FP.BF16.F32.PACK_AB R134, RZ, R134 ;  /* 0x00000086ff86723e */ /* 0x000fe200000010ff */
[----:B------:R-:W-:Y:S01]  /*9030*/  FMUL R146, R146, R11 ;  /* 0x0000000b92927220 */ /* 0x000fe20000400000 */
[----:B------:R-:W-:Y:S01]  /*9040*/  F2FP.BF16.F32.PACK_AB R135, RZ, R135 ;  /* 0x00000087ff87723e */ /* 0x000fe200000010ff */
[-C--:B------:R-:W-:Y:S01]  /*9050*/  FMUL R147, R147, R11.reuse ;  /* 0x0000000b93937220 */ /* 0x080fe20000400000 */
[----:B------:R-:W-:Y:S01]  /*9060*/  F2FP.BF16.F32.PACK_AB R136, RZ, R136 ;  /* 0x00000088ff88723e */ /* 0x000fe200000010ff */
[----:B------:R-:W-:Y:S01]  /*9070*/  FMUL R148, R148, R11 ;  /* 0x0000000b94947220 */ /* 0x000fe20000400000 */
[----:B------:R-:W-:Y:S01]  /*9080*/  F2FP.BF16.F32.PACK_AB R137, RZ, R137 ;  /* 0x00000089ff89723e */ /* 0x000fe200000010ff */
[----:B------:R1:W-:Y:S01]  /*9090*/  @P0 STG.E.U16 desc[UR16][R2.64+0x22], R129 ;  /* 0x0000228102000986 */ /* 0x0003e2000c101510 */
[----:B------:R-:W-:Y:S01]  /*90a0*/  ISETP.GT.AND P0, PT, R0, 0x8, P3 ;  /* 0x000000080000780c */ /* 0x000fe20001f04270 */
[-C--:B------:R-:W-:Y:S01]  /*90b0*/  FMUL R149, R149, R11.reuse ;  /* 0x0000000b95957220 */ /* 0x080fe20000400000 */
[----:B------:R-:W-:Y:S01]  /*90c0*/  F2FP.BF16.F32.PACK_AB R138, RZ, R138 ;  /* 0x0000008aff8a723e */ /* 0x000fe200000010ff */
[----:B------:R-:W-:Y:S01]  /*90d0*/  FMUL R150, R150, R11 ;  /* 0x0000000b96967220 */ /* 0x000fe20000400000 */
[----:B------:R-:W-:Y:S01]  /*90e0*/  F2FP.BF16.F32.PACK_AB R139, RZ, R139 ;  /* 0x0000008bff8b723e */ /* 0x000fe200000010ff */
[-C--:B------:R-:W-:Y:S01]  /*90f0*/  FMUL R151, R151, R11.reuse ;  /* 0x0000000b97977220 */ /* 0x080fe20000400000 */
[----:B------:R-:W-:Y:S01]  /*9100*/  ISETP.GT.AND P5, PT, R10, 0x28, PT ;  /* 0x000000280a00780c */ /* 0x000fe20003fa4270 */
[-C--:B------:R-:W-:Y:S01]  /*9110*/  FMUL R88, R88, R11.reuse ;  /* 0x0000000b58587220 */ /* 0x080fe20000400000 */
[----:B------:R-:W-:Y:S01]  /*9120*/  F2FP.BF16.F32.PACK_AB R140, RZ, R140 ;  /* 0x0000008cff8c723e */ /* 0x000fe200000010ff */
[-C--:B------:R-:W-:Y:S01]  /*9130*/  FMUL R89, R89, R11.reuse ;  /* 0x0000000b59597220 */ /* 0x080fe20000400000 */
[----:B------:R-:W-:Y:S01]  /*9140*/  ISETP.GT.AND P4, PT, R10, 0x29, PT ;  /* 0x000000290a00780c */ /* 0x000fe20003f84270 */
[----:B------:R-:W-:Y:S01]  /*9150*/  FMUL R90, R90, R11 ;  /* 0x0000000b5a5a7220 */ /* 0x000fe20000400000 */
[----:B------:R-:W-:Y:S01]  /*9160*/  F2FP.BF16.F32.PACK_AB R141, RZ, R141 ;  /* 0x0000008dff8d723e */ /* 0x000fe200000010ff */
[----:B------:R-:W-:Y:S01]  /*9170*/  @P0 STG.E.U16 desc[UR16][R4.64+0x20], R130 ;  /* 0x0000208204000986 */ /* 0x000fe2000c101510 */
[----:B------:R-:W-:Y:S01]  /*9180*/  ISETP.GT.AND P0, PT, R0, 0x8, P2 ;  /* 0x000000080000780c */ /* 0x000fe20001704270 */
[-C--:B------:R-:W-:Y:S01]  /*9190*/  FMUL R91, R91, R11.reuse ;  /* 0x0000000b5b5b7220 */ /* 0x080fe20000400000 */
[----:B------:R-:W-:Y:S01]  /*91a0*/  ISETP.GT.AND P2, PT, R10, 0x18, PT ;  /* 0x000000180a00780c */ /* 0x000fe20003f44270 */
        /* <DEDUP_REMOVED lines=8> */
[----:B------:R-:W-:Y:S01]  /*9230*/  FMUL R96, R96, R11 ;  /* 0x0000000b60607220 */ /* 0x000fe20000400000 */
[----:B------:R-:W-:Y:S01]  /*9240*/  F2FP.BF16.F32.PACK_AB R145, RZ, R145 ;  /* 0x00000091ff91723e */ /* 0x000fe200000010ff */
[----:B------:R-:W-:Y:S01]  /*9250*/  @P0 STG.E.U16 desc[UR16][R4.64+0x22], R131 ;  /* 0x0000228304000986 */ /* 0x000fe2000c101510 */
[----:B------:R-:W-:Y:S01]  /*9260*/  IADD3 R6, P0, R9, R2, RZ ;  /* 0x0000000209067210 */ /* 0x000fe20007f1e0ff */
[-C--:B------:R-:W-:Y:S01]  /*9270*/  FMUL R97, R97, R11.reuse ;  /* 0x0000000b61617220 */ /* 0x080fe20000400000 */
[----:B------:R-:W-:Y:S01]  /*9280*/  F2FP.BF16.F32.PACK_AB R146, RZ, R146 ;  /* 0x00000092ff92723e */ /* 0x000fe200000010ff */
[----:B------:R-:W-:Y:S01]  /*9290*/  FMUL R98, R98, R11 ;  /* 0x0000000b62627220 */ /* 0x000fe20000400000 */
[----:B------:R-:W-:Y:S01]  /*92a0*/  F2FP.BF16.F32.PACK_AB R147, RZ, R147 ;  /* 0x00000093ff93723e */ /* 0x000fe200000010ff */
[--C-:B------:R-:W-:Y:S01]  /*92b0*/  IMAD.X R7, R13, 0x1, R3.reuse, P0 ;  /* 0x000000010d077824 */ /* 0x100fe200000e0603 */
[----:B------:R-:W-:Y:S01]  /*92c0*/  IADD3 R18, P0, R15, R2, RZ ;  /* 0x000000020f127210 */ /* 0x000fe20007f1e0ff */
[-C--:B------:R-:W-:Y:S01]  /*92d0*/  FMUL R99, R99, R11.reuse ;  /* 0x0000000b63637220 */ /* 0x080fe20000400000 */
[----:B------:R-:W-:Y:S01]  /*92e0*/  F2FP.BF16.F32.PACK_AB R148, RZ, R148 ;  /* 0x00000094ff94723e */ /* 0x000fe200000010ff */
[----:B------:R-:W-:Y:S01]  /*92f0*/  FMUL R100, R100, R11 ;  /* 0x0000000b64647220 */ /* 0x000fe20000400000 */
[----:B------:R-:W-:Y:S01]  /*9300*/  F2FP.BF16.F32.PACK_AB R149, RZ, R149 ;  /* 0x00000095ff95723e */ /* 0x000fe200000010ff */
[----:B------:R-:W-:Y:S01]  /*9310*/  IMAD.X R19, R13, 0x1, R3, P0 ;  /* 0x000000010d137824 */ /* 0x000fe200000e0603 */
[----:B------:R-:W-:Y:S01]  /*9320*/  ISETP.GT.AND P0, PT, R0, RZ, P2 ;  /* 0x000000ff0000720c */ /* 0x000fe20001704270 */
[-C--:B------:R-:W-:Y:S01]  /*9330*/  FMUL R101, R101, R11.reuse ;  /* 0x0000000b65657220 */ /* 0x080fe20000400000 */
[----:B------:R-:W-:Y:S01]  /*9340*/  F2FP.BF16.F32.PACK_AB R150, RZ, R150 ;  /* 0x00000096ff96723e */ /* 0x000fe200000010ff */
[----:B------:R-:W-:Y:S01]  /*9350*/  FMUL R102, R102, R11 ;  /* 0x0000000b66667220 */ /* 0x000fe20000400000 */
[----:B------:R-:W-:Y:S01]  /*9360*/  F2FP.BF16.F32.PACK_AB R151, RZ, R151 ;  /* 0x00000097ff97723e */ /* 0x000fe200000010ff */
[-C--:B------:R-:W-:Y:S01]  /*9370*/  FMUL R103, R103, R11.reuse ;  /* 0x0000000b67677220 */ /* 0x080fe20000400000 */
[----:B------:R-:W-:Y:S01]  /*9380*/  LOP3.LUT R21, R9, 0x10, RZ, 0xfc, !PT ;  /* 0x0000001009157812 */ /* 0x000fe200078efcff */
[-C--:B------:R-:W-:Y:S01]  /*9390*/  FMUL R104, R104, R11.reuse ;  /* 0x0000000b68687220 */ /* 0x080fe20000400000 */
[----:B------:R-:W-:Y:S01]  /*93a0*/  F2FP.BF16.F32.PACK_AB R88, RZ, R88 ;  /* 0x00000058ff58723e */ /* 0x000fe200000010ff */
[-C--:B------:R-:W-:Y:S01]  /*93b0*/  FMUL R105, R105, R11.reuse ;  /* 0x0000000b69697220 */ /* 0x080fe20000400000 */
[----:B------:R-:W-:Y:S01]  /*93c0*/  LOP3.LUT R23, R9, 0x12, RZ, 0xfc, !PT ;  /* 0x0000001209177812 */ /* 0x000fe200078efcff */
[----:B------:R-:W-:Y:S01]  /*93d0*/  FMUL R106, R106, R11 ;  /* 0x0000000b6a6a7220 */ /* 0x000fe20000400000 */
[----:B------:R-:W-:Y:S01]  /*93e0*/  F2FP.BF16.F32.PACK_AB R89, RZ, R89 ;  /* 0x00000059ff59723e */ /* 0x000fe200000010ff */
[----:B------:R-:W-:Y:S01]  /*93f0*/  @P0 STG.E.U16 desc[UR16][R2.64+0x30], R132 ;  /* 0x0000308402000986 */ /* 0x000fe2000c101510 */
[----:B------:R-:W-:Y:S01]  /*9400*/  ISETP.GT.AND P0, PT, R0, RZ, P1 ;  /* 0x000000ff0000720c */ /* 0x000fe20000f04270 */
        /* <DEDUP_REMOVED lines=8> */
[-C--:B------:R-:W-:Y:S01]  /*9490*/  FMUL R111, R111, R11.reuse ;  /* 0x0000000b6f6f7220 */ /* 0x080fe20000400000 */
[----:B------:R-:W-:Y:S01]  /*94a0*/  PRMT R8, R92, 0x7610, R8 ;  /* 0x000076105c087816 */ /* 0x000fe20000000008 */
[-C--:B------:R-:W-:Y:S01]  /*94b0*/  FMUL R112, R112, R11.reuse ;  /* 0x0000000b70707220 */ /* 0x080fe20000400000 */
[----:B------:R-:W-:Y:S01]  /*94c0*/  F2FP.BF16.F32.PACK_AB R94, RZ, R94 ;  /* 0x0000005eff5e723e */ /* 0x000fe200000010ff */
[----:B------:R-:W-:Y:S01]  /*94d0*/  @P0 STG.E.U16 desc[UR16][R2.64+0x32], R133 ;  /* 0x0000328502000986 */ /* 0x000fe2000c101510 */
[----:B------:R-:W-:Y:S01]  /*94e0*/  ISETP.GT.AND P0, PT, R0, 0x8, P2 ;  /* 0x000000080000780c */ /* 0x000fe20001704270 */
        /* <DEDUP_REMOVED lines=26> */
[----:B------:R-:W-:Y:S01]  /*9690*/  @P0 STG.E.U16 desc[UR16][R4.64+0x32], R135 ;  /* 0x0000328704000986 */ /* 0x000fe2000c101510 */
[----:B------:R-:W-:Y:S01]  /*96a0*/  ISETP.GT.AND P0, PT, R0, RZ, P2 ;  /* 0x000000ff0000720c */ /* 0x000fe20001704270 */
        /* <DEDUP_REMOVED lines=135> */
[----:B------:R-:W-:-:S02]  /*9f20*/  F2FP.BF16.F32.PACK_AB R33, RZ, R33 ;  /* 0x00000021ff21723e */ /* 0x000fc400000010ff */
[----:B------:R-:W-:Y:S01]  /*9f30*/  F2FP.BF16.F32.PACK_AB R34, RZ, R34 ;  /* 0x00000022ff22723e */ /* 0x000fe200000010ff */
[----:B------:R-:W-:Y:S01]  /*9f40*/  @P0 STG.E.U16 desc[UR16][R2.64+0x62], R145 ;  /* 0x0000629102000986 */ /* 0x000fe2000c101510 */
[----:B------:R-:W-:Y:S02]  /*9f50*/  ISETP.GT.AND P0, PT, R0, 0x8, P3 ;  /* 0x000000080000780c */ /* 0x000fe40001f04270 */
[----:B------:R-:W-:Y:S02]  /*9f60*/  F2FP.BF16.F32.PACK_AB R35, RZ, R35 ;  /* 0x00000023ff23723e */ /* 0x000fe400000010ff */
[----:B------:R-:W-:Y:S02]  /*9f70*/  F2FP.BF16.F32.PACK_AB R36, RZ, R36 ;  /* 0x00000024ff24723e */ /* 0x000fe400000010ff */
[----:B------:R-:W-:Y:S02]  /*9f80*/  F2FP.BF16.F32.PACK_AB R37, RZ, R37 ;  /* 0x00000025ff25723e */ /* 0x000fe400000010ff */
[----:B------:R-:W-:-:S02]  /*9f90*/  F2FP.BF16.F32.PACK_AB R38, RZ, R38 ;  /* 0x00000026ff26723e */ /* 0x000fc400000010ff */
[----:B------:R-:W-:Y:S02]  /*9fa0*/  F2FP.BF16.F32.PACK_AB R39, RZ, R39 ;  /* 0x00000027ff27723e */ /* 0x000fe400000010ff */
[----:B------:R-:W-:Y:S01]  /*9fb0*/  F2FP.BF16.F32.PACK_AB R40, RZ, R40 ;  /* 0x00000028ff28723e */ /* 0x000fe200000010ff */
[----:B------:R-:W-:Y:S01]  /*9fc0*/  @P0 STG.E.U16 desc[UR16][R4.64+0x60], R146 ;  /* 0x0000609204000986 */ /* 0x000fe2000c101510 */
[----:B------:R-:W-:Y:S02]  /*9fd0*/  ISETP.GT.AND P0, PT, R0, 0x8, P1 ;  /* 0x000000080000780c */ /* 0x000fe40000f04270 */
[----:B------:R-:W-:Y:S02]  /*9fe0*/  F2FP.BF16.F32.PACK_AB R41, RZ, R41 ;  /* 0x00000029ff29723e */ /* 0x000fe400000010ff */
[----:B------:R-:W-:Y:S02]  /*9ff0*/  F2FP.BF16.F32.PACK_AB R42, RZ, R42 ;  /* 0x0000002aff2a723e */ /* 0x000fe400000010ff */
[----:B------:R-:W-:-:S02]  /*a000*/  F2FP.BF16.F32.PACK_AB R43, RZ, R43 ;  /* 0x0000002bff2b723e */ /* 0x000fc400000010ff */
[----:B------:R-:W-:Y:S02]  /*a010*/  F2FP.BF16.F32.PACK_AB R44, RZ, R44 ;  /* 0x0000002cff2c723e */ /* 0x000fe400000010ff */
[----:B------:R-:W-:Y:S02]  /*a020*/  F2FP.BF16.F32.PACK_AB R45, RZ, R45 ;  /* 0x0000002dff2d723e */ /* 0x000fe400000010ff */
[----:B------:R-:W-:Y:S01]  /*a030*/  F2FP.BF16.F32.PACK_AB R46, RZ, R46 ;  /* 0x0000002eff2e723e */ /* 0x000fe200000010ff */
[----:B------:R-:W-:Y:S01]  /*a040*/  @P0 STG.E.U16 desc[UR16][R4.64+0x62], R147 ;  /* 0x0000629304000986 */ /* 0x000fe2000c101510 */
[----:B------:R-:W-:Y:S02]  /*a050*/  ISETP.GT.AND P0, PT, R0, RZ, P2 ;  /* 0x000000ff0000720c */ /* 0x000fe40001704270 */
[----:B------:R-:W-:Y:S02]  /*a060*/  F2FP.BF16.F32.PACK_AB R47, RZ, R47 ;  /* 0x0000002fff2f723e */ /* 0x000fe400000010ff */
[----:B------:R-:W-:-:S02]  /*a070*/  F2FP.BF16.F32.PACK_AB R48, RZ, R48 ;  /* 0x00000030ff30723e */ /* 0x000fc400000010ff */
[----:B------:R-:W-:Y:S02]  /*a080*/  F2FP.BF16.F32.PACK_AB R49, RZ, R49 ;  /* 0x00000031ff31723e */ /* 0x000fe400000010ff */
[----:B------:R-:W-:Y:S02]  /*a090*/  F2FP.BF16.F32.PACK_AB R50, RZ, R50 ;  /* 0x00000032ff32723e */ /* 0x000fe400000010ff */
[----:B------:R-:W-:Y:S02]  /*a0a0*/  F2FP.BF16.F32.PACK_AB R51, RZ, R51 ;  /* 0x00000033ff33723e */ /* 0x000fe400000010ff */
[----:B------:R-:W-:Y:S01]  /*a0b0*/  F2FP.BF16.F32.PACK_AB R52, RZ, R52 ;  /* 0x00000034ff34723e */ /* 0x000fe200000010ff */
[----:B------:R-:W-:Y:S01]  /*a0c0*/  @P0 STG.E.U16 desc[UR16][R2.64+0x70], R148 ;  /* 0x0000709402000986 */ /* 0x000fe2000c101510 */
[----:B------:R-:W-:Y:S02]  /*a0d0*/  ISETP.GT.AND P0, PT, R10, 0x39, PT ;  /* 0x000000390a00780c */ /* 0x000fe40003f04270 */
[----:B------:R-:W-:-:S02]  /*a0e0*/  F2FP.BF16.F32.PACK_AB R53, RZ, R53 ;  /* 0x00000035ff35723e */ /* 0x000fc400000010ff */
[----:B------:R-:W-:Y:S02]  /*a0f0*/  ISETP.GT.AND P6, PT, R0, RZ, P0 ;  /* 0x000000ff0000720c */ /* 0x000fe400007c4270 */
[----:B------:R-:W-:-:S11]  /*a100*/  F2FP.BF16.F32.PACK_AB R54, RZ, R54 ;  /* 0x00000036ff36723e */ /* 0x000fd600000010ff */
[----:B------:R-:W-:Y:S01]  /*a110*/  @P6 STG.E.U16 desc[UR16][R2.64+0x72], R149 ;  /* 0x0000729502006986 */ /* 0x000fe2000c101510 */
[----:B------:R-:W-:-:S13]  /*a120*/  ISETP.GT.AND P6, PT, R0, 0x8, P2 ;  /* 0x000000080000780c */ /* 0x000fda00017c4270 */
[----:B------:R-:W-:Y:S01]  /*a130*/  @P6 STG.E.U16 desc[UR16][R4.64+0x70], R150 ;  /* 0x0000709604006986 */ /* 0x000fe2000c101510 */
[----:B------:R-:W-:-:S13]  /*a140*/  ISETP.GT.AND P6, PT, R0, 0x8, P0 ;  /* 0x000000080000780c */ /* 0x000fda00007c4270 */
[----:B------:R-:W-:Y:S01]  /*a150*/  @P6 STG.E.U16 desc[UR16][R4.64+0x72], R151 ;  /* 0x0000729704006986 */ /* 0x000fe2000c101510 */
[----:B0-----:R-:W-:-:S05]  /*a160*/  IADD3 R128, P6, R21, R2, RZ ;  /* 0x0000000215807210 */ /* 0x001fca0007fde0ff */
[----:B-1----:R-:W-:Y:S01]  /*a170*/  IMAD.X R129, R13, 0x1, R3, P6 ;  /* 0x000000010d817824 */ /* 0x002fe200030e0603 */
[----:B------:R-:W-:-:S04]  /*a180*/  ISETP.GT.AND P6, PT, R10, RZ, PT ;  /* 0x000000ff0a00720c */ /* 0x000fc80003fc4270 */
[----:B------:R-:W-:-:S13]  /*a190*/  ISETP.GT.AND P6, PT, R0, 0x40, P6 ;  /* 0x000000400000780c */ /* 0x000fda00037c4270 */
[----:B------:R-:W-:Y:S01]  /*a1a0*/  @P6 STG.E.U16 desc[UR16][R6.64], R88 ;  /* 0x0000005806006986 */ /* 0x000fe2000c101510 */
[----:B------:R-:W-:-:S05]  /*a1b0*/  IADD3 R120, P6, R23, R2, RZ ;  /* 0x0000000217787210 */ /* 0x000fca0007fde0ff */
[----:B------:R-:W-:Y:S01]  /*a1c0*/  IMAD.X R121, R13, 0x1, R3, P6 ;  /* 0x000000010d797824 */ /* 0x000fe200030e0603 */
[----:B------:R-:W-:-:S04]  /*a1d0*/  ISETP.GT.AND P6, PT, R10, 0x1, PT ;  /* 0x000000010a00780c */ /* 0x000fc80003fc4270 */
[----:B------:R-:W-:-:S13]  /*a1e0*/  ISETP.GT.AND P6, PT, R0, 0x40, P6 ;  /* 0x000000400000780c */ /* 0x000fda00037c4270 */
[----:B------:R0:W-:Y:S01]  /*a1f0*/  @P6 STG.E.U16 desc[UR16][R18.64], R89 ;  /* 0x0000005912006986 */ /* 0x0001e2000c101510 */
[----:B------:R-:W-:-:S05]  /*a200*/  IADD3 R16, P6, R9, R4, RZ ;  /* 0x0000000409107210 */ /* 0x000fca0007fde0ff */
[----:B------:R-:W-:Y:S01]  /*a210*/  IMAD.X R17, R13, 0x1, R5, P6 ;  /* 0x000000010d117824 */ /* 0x000fe200030e0605 */
[----:B------:R-:W-:-:S04]  /*a220*/  ISETP.GT.AND P6, PT, R10, RZ, PT ;  /* 0x000000ff0a00720c */ /* 0x000fc80003fc4270 */
[----:B------:R-:W-:Y:S02]  /*a230*/  ISETP.GT.AND P6, PT, R0, 0x48, P6 ;  /* 0x000000480000780c */ /* 0x000fe400037c4270 */
[C---:B0-----:R-:W-:Y:S02]  /*a240*/  LOP3.LUT R19, R9.reuse, 0x20, RZ, 0xfc, !PT ;  /* 0x0000002009137812 */ /* 0x041fe400078efcff */
[----:B------:R-:W-:-:S09]  /*a250*/  LOP3.LUT R89, R9, 0x22, RZ, 0xfc, !PT ;  /* 0x0000002209597812 */ /* 0x000fd200078efcff */
        /* <DEDUP_REMOVED lines=8> */
[----:B------:R-:W-:-:S04]  /*a2e0*/  ISETP.GT.AND P6, PT, R10, 0x8, PT ;  /* 0x000000080a00780c */ /* 0x000fc80003fc4270 */
[----:B------:R-:W-:Y:S02]  /*a2f0*/  ISETP.GT.AND P6, PT, R0, 0x40, P6 ;  /* 0x000000400000780c */ /* 0x000fe400037c4270 */
[----:B0-----:R-:W-:-:S11]  /*a300*/  LOP3.LUT R91, R9, 0x30, RZ, 0xfc, !PT ;  /* 0x00000030095b7812 */ /* 0x001fd600078efcff */
[----:B------:R0:W-:Y:S01]  /*a310*/  @P6 STG.E.U16 desc[UR16][R128.64], R8 ;  /* 0x0000000880006986 */ /* 0x0001e2000c101510 */
[----:B------:R-:W-:-:S05]  /*a320*/  IADD3 R122, P6, R89, R2, RZ ;  /* 0x00000002597a7210 */ /* 0x000fca0007fde0ff */
[----:B------:R-:W-:Y:S01]  /*a330*/  IMAD.X R123, R13, 0x1, R3, P6 ;  /* 0x000000010d7b7824 */ /* 0x000fe200030e0603 */
[----:B------:R-:W-:-:S04]  /*a340*/  ISETP.GT.AND P6, PT, R10, 0x9, PT ;  /* 0x000000090a00780c */ /* 0x000fc80003fc4270 */
[----:B------:R-:W-:Y:S02]  /*a350*/  ISETP.GT.AND P6, PT, R0, 0x40, P6 ;  /* 0x000000400000780c */ /* 0x000fe400037c4270 */
[----:B0-----:R-:W-:-:S11]  /*a360*/  PRMT R8, R96, 0x7610, R8 ;  /* 0x0000761060087816 */ /* 0x001fd60000000008 */
[----:B------:R0:W-:Y:S01]  /*a370*/  @P6 STG.E.U16 desc[UR16][R120.64], R93 ;  /* 0x0000005d78006986 */ /* 0x0001e2000c101510 */
[----:B------:R-:W-:-:S05]  /*a380*/  IADD3 R92, P6, R21, R4, RZ ;  /* 0x00000004155c7210 */ /* 0x000fca0007fde0ff */
[----:B0-----:R-:W-:Y:S01]  /*a390*/  IMAD.X R93, R13, 0x1, R5, P6 ;  /* 0x000000010d5d7824 */ /* 0x001fe200030e0605 */
        /* <DEDUP_REMOVED lines=80> */
[----:B------:R-:W-:Y:S02]  /*a8a0*/  ISETP.GT.AND P6, PT, R0, 0x40, P5 ;  /* 0x000000400000780c */ /* 0x000fe40002fc4270 */
[----:B0-----:R-:W-:-:S11]  /*a8b0*/  LOP3.LUT R107, R9, 0x70, RZ, 0xfc, !PT ;  /* 0x00000070096b7812 */ /* 0x001fd600078efcff */
[----:B------:R-:W-:Y:S01]  /*a8c0*/  @P6 STG.E.U16 desc[UR16][R126.64], R8 ;  /* 0x000000087e006986 */ /* 0x000fe2000c101510 */
[----:B------:R-:W-:-:S05]  /*a8d0*/  IADD3 R122, P6, R105, R2, RZ ;  /* 0x00000002697a7210 */ /* 0x000fca0007fde0ff */
[----:B------:R-:W-:Y:S01]  /*a8e0*/  IMAD.X R123, R13, 0x1, R3, P6 ;  /* 0x000000010d7b7824 */ /* 0x000fe200030e0603 */
[----:B------:R-:W-:-:S13]  /*a8f0*/  ISETP.GT.AND P6, PT, R0, 0x40, P4 ;  /* 0x000000400000780c */ /* 0x000fda00027c4270 */
[----:B------:R0:W-:Y:S01]  /*a900*/  @P6 STG.E.U16 desc[UR16][R120.64], R109 ;  /* 0x0000006d78006986 */ /* 0x0001e2000c101510 */
[----:B------:R-:W-:-:S05]  /*a910*/  IADD3 R108, P6, R99, R4, RZ ;  /* 0x00000004636c7210 */ /* 0x000fca0007fde0ff */
[----:B0-----:R-:W-:Y:S01]  /*a920*/  IMAD.X R109, R13, 0x1, R5, P6 ;  /* 0x000000010d6d7824 */ /* 0x001fe200030e0605 */
[----:B------:R-:W-:-:S13]  /*a930*/  ISETP.GT.AND P6, PT, R0, 0x48, P5 ;  /* 0x000000480000780c */ /* 0x000fda0002fc4270 */
[----:B------:R0:W-:Y:S01]  /*a940*/  @P6 STG.E.U16 desc[UR16][R108.64], R110 ;  /* 0x0000006e6c006986 */ /* 0x0001e2000c101510 */
[----:B------:R-:W-:-:S05]  /*a950*/  IADD3 R126, P6, R101, R4, RZ ;  /* 0x00000004657e7210 */ /* 0x000fca0007fde0ff */
[----:B------:R-:W-:Y:S01]  /*a960*/  IMAD.X R127, R13, 0x1, R5, P6 ;  /* 0x000000010d7f7824 */ /* 0x000fe200030e0605 */
[----:B------:R-:W-:Y:S02]  /*a970*/  ISETP.GT.AND P6, PT, R0, 0x48, P4 ;  /* 0x000000480000780c */ /* 0x000fe400027c4270 */
[----:B0-----:R-:W-:-:S11]  /*a980*/  LOP3.LUT R109, R9, 0x72, RZ, 0xfc, !PT ;  /* 0x00000072096d7812 */ /* 0x001fd600078efcff */
[----:B------:R0:W-:Y:S01]  /*a990*/  @P6 STG.E.U16 desc[UR16][R126.64], R111 ;  /* 0x0000006f7e006986 */ /* 0x0001e2000c101510 */
[----:B------:R-:W-:-:S05]  /*a9a0*/  IADD3 R120, P6, R107, R2, RZ ;  /* 0x000000026b787210 */ /* 0x000fca0007fde0ff */
[----:B------:R-:W-:Y:S01]  /*a9b0*/  IMAD.X R121, R13, 0x1, R3, P6 ;  /* 0x000000010d797824 */ /* 0x000fe200030e0603 */
[----:B------:R-:W-:-:S13]  /*a9c0*/  ISETP.GT.AND P6, PT, R0, 0x40, P3 ;  /* 0x000000400000780c */ /* 0x000fda0001fc4270 */
        /* <DEDUP_REMOVED lines=13> */
[----:B-1----:R-:W-:-:S05]  /*aaa0*/  IADD3 R112, P6, R107, R4, RZ ;  /* 0x000000046b707210 */ /* 0x002fca0007fde0ff */
[----:B--2---:R-:W-:Y:S01]  /*aab0*/  IMAD.X R113, R13, 0x1, R5, P6 ;  /* 0x000000010d717824 */ /* 0x004fe200030e0605 */
[----:B------:R-:W-:-:S13]  /*aac0*/  ISETP.GT.AND P6, PT, R0, 0x40, P2 ;  /* 0x000000400000780c */ /* 0x000fda00017c4270 */
[----:B------:R-:W-:Y:S01]  /*aad0*/  @P6 STG.E.U16 desc[UR16][R120.64], R116 ;  /* 0x0000007478006986 */ /* 0x000fe2000c101510 */
[----:B------:R-:W-:-:S05]  /*aae0*/  IADD3 R4, P6, R109, R4, RZ ;  /* 0x000000046d047210 */ /* 0x000fca0007fde0ff */
[----:B------:R-:W-:Y:S01]  /*aaf0*/  IMAD.X R5, R13, 0x1, R5, P6 ;  /* 0x000000010d057824 */ /* 0x000fe200030e0605 */
[----:B------:R-:W-:-:S13]  /*ab00*/  ISETP.GT.AND P6, PT, R0, 0x40, P0 ;  /* 0x000000400000780c */ /* 0x000fda00007c4270 */
[----:B------:R-:W-:Y:S01]  /*ab10*/  @P6 STG.E.U16 desc[UR16][R128.64], R117 ;  /* 0x0000007580006986 */ /* 0x000fe2000c101510 */
[----:B---3--:R-:W-:-:S05]  /*ab20*/  IADD3 R2, P6, R6, R9, RZ ;  /* 0x0000000906027210 */ /* 0x008fca0007fde0ff */
[----:B------:R-:W-:Y:S01]  /*ab30*/  IMAD.X R3, R7, 0x1, R13, P6 ;  /* 0x0000000107037824 */ /* 0x000fe200030e060d */
[----:B------:R-:W-:-:S13]  /*ab40*/  ISETP.GT.AND P6, PT, R0, 0x48, P2 ;  /* 0x000000480000780c */ /* 0x000fda00017c4270 */
[----:B------:R1:W-:Y:S01]  /*ab50*/  @P6 STG.E.U16 desc[UR16][R112.64], R118 ;  /* 0x0000007670006986 */ /* 0x0003e2000c101510 */
[----:B0-----:R-:W-:-:S05]  /*ab60*/  IADD3 R110, P6, R15, R6, RZ ;  /* 0x000000060f6e7210 */ /* 0x001fca0007fde0ff */
[----:B------:R-:W-:Y:S01]  /*ab70*/  IMAD.X R111, R7, 0x1, R13, P6 ;  /* 0x00000001076f7824 */ /* 0x000fe200030e060d */
[----:B------:R-:W-:-:S13]  /*ab80*/  ISETP.GT.AND P6, PT, R0, 0x48, P0 ;  /* 0x000000480000780c */ /* 0x000fda00007c4270 */
[----:B------:R0:W-:Y:S01]  /*ab90*/  @P6 STG.E.U16 desc[UR16][R4.64], R119 ;  /* 0x0000007704006986 */ /* 0x0001e2000c101510 */
[----:B------:R-:W-:-:S05]  /*aba0*/  IADD3 R114, P6, R21, R6, RZ ;  /* 0x0000000615727210 */ /* 0x000fca0007fde0ff */
[----:B------:R-:W-:Y:S01]  /*abb0*/  IMAD.X R115, R7, 0x1, R13, P6 ;  /* 0x0000000107737824 */ /* 0x000fe200030e060d */
[----:B------:R-:W-:-:S04]  /*abc0*/  ISETP.GT.AND P6, PT, R10, RZ, PT ;  /* 0x000000ff0a00720c */ /* 0x000fc80003fc4270 */
[----:B------:R-:W-:-:S13]  /*abd0*/  ISETP.GT.AND P6, PT, R0, 0x80, P6 ;  /* 0x000000800000780c */ /* 0x000fda00037c4270 */
[----:B------:R2:W-:Y:S01]  /*abe0*/  @P6 STG.E.U16 desc[UR16][R2.64], R56 ;  /* 0x0000003802006986 */ /* 0x0005e2000c101510 */
[----:B-1----:R-:W-:-:S05]  /*abf0*/  IADD3 R112, P6, R23, R6, RZ ;  /* 0x0000000617707210 */ /* 0x002fca0007fde0ff */
[----:B------:R-:W-:Y:S01]  /*ac00*/  IMAD.X R113, R7, 0x1, R13, P6 ;  /* 0x0000000107717824 */ /* 0x000fe200030e060d */
[----:B------:R-:W-:-:S04]  /*ac10*/  ISETP.GT.AND P6, PT, R10, 0x1, PT ;  /* 0x000000010a00780c */ /* 0x000fc80003fc4270 */
[----:B------:R-:W-:-:S13]  /*ac20*/  ISETP.GT.AND P6, PT, R0, 0x80, P6 ;  /* 0x000000800000780c */ /* 0x000fda00037c4270 */
[----:B------:R1:W-:Y:S01]  /*ac30*/  @P6 STG.E.U16 desc[UR16][R110.64], R57 ;  /* 0x000000396e006986 */ /* 0x0003e2000c101510 */
[----:B0-----:R-:W-:-:S05]  /*ac40*/  IADD3 R4, P6, R16, R9, RZ ;  /* 0x0000000910047210 */ /* 0x001fca0007fde0ff */
[----:B------:R-:W-:Y:S01]  /*ac50*/  IMAD.X R5, R17, 0x1, R13, P6 ;  /* 0x0000000111057824 */ /* 0x000fe200030e060d */
[----:B------:R-:W-:-:S04]  /*ac60*/  ISETP.GT.AND P6, PT, R10, RZ, PT ;  /* 0x000000ff0a00720c */ /* 0x000fc80003fc4270 */
[----:B------:R-:W-:-:S13]  /*ac70*/  ISETP.GT.AND P6, PT, R0, 0x88, P6 ;  /* 0x000000880000780c */ /* 0x000fda00037c4270 */
[----:B------:R-:W-:Y:S01]  /*ac80*/  @P6 STG.E.U16 desc[UR16][R4.64], R58 ;  /* 0x0000003a04006986 */ /* 0x000fe2000c101510 */
[----:B--2---:R-:W-:-:S05]  /*ac90*/  IADD3 R56, P6, R16, R15, RZ ;  /* 0x0000000f10387210 */ /* 0x004fca0007fde0ff */
[----:B-1----:R-:W-:Y:S01]  /*aca0*/  IMAD.X R57, R17, 0x1, R13, P6 ;  /* 0x0000000111397824 */ /* 0x002fe200030e060d */
[----:B------:R-:W-:-:S04]  /*acb0*/  ISETP.GT.AND P6, PT, R10, 0x1, PT ;  /* 0x000000010a00780c */ /* 0x000fc80003fc4270 */
[----:B------:R-:W-:-:S13]  /*acc0*/  ISETP.GT.AND P6, PT, R0, 0x88, P6 ;  /* 0x000000880000780c */ /* 0x000fda00037c4270 */
[----:B------:R0:W-:Y:S01]  /*acd0*/  @P6 STG.E.U16 desc[UR16][R56.64], R59 ;  /* 0x0000003b38006986 */ /* 0x0001e2000c101510 */
        /* <DEDUP_REMOVED lines=10> */
[----:B0-----:R-:W-:-:S05]  /*ad80*/  IADD3 R56, P6, R21, R16, RZ ;  /* 0x0000001015387210 */ /* 0x001fca0007fde0ff */
        /* <DEDUP_REMOVED lines=9> */
[----:B-1----:R-:W-:-:S05]  /*ae20*/  IADD3 R60, P6, R91, R6, RZ ;  /* 0x000000065b3c7210 */ /* 0x002fca0007fde0ff */
[----:B--2---:R-:W-:Y:S01]  /*ae30*/  IMAD.X R61, R7, 0x1, R13, P6 ;  /* 0x00000001073d7824 */ /* 0x004fe200030e060d */
[----:B------:R-:W-:-:S04]  /*ae40*/  ISETP.GT.AND P6, PT, R10, 0x10, PT ;  /* 0x000000100a00780c */ /* 0x000fc80003fc4270 */
[----:B------:R-:W-:-:S13]  /*ae50*/  ISETP.GT.AND P6, PT, R0, 0x80, P6 ;  /* 0x000000800000780c */ /* 0x000fda00037c4270 */
[----:B------:R1:W-:Y:S01]  /*ae60*/  @P6 STG.E.U16 desc[UR16][R110.64], R64 ;  /* 0x000000406e006986 */ /* 0x0003e2000c101510 */
[----:B0-----:R-:W-:-:S05]  /*ae70*/  IADD3 R62, P6, R93, R6, RZ ;  /* 0x000000065d3e7210 */ /* 0x001fca0007fde0ff */
[----:B---3--:R-:W-:Y:S01]  /*ae80*/  IMAD.X R63, R7, 0x1, R13, P6 ;  /* 0x00000001073f7824 */ /* 0x008fe200030e060d */
        /* <DEDUP_REMOVED lines=14> */
[----:B0-----:R-:W-:Y:S01]  /*af70*/  IMAD.X R65, R7, 0x1, R13, P6 ;  /* 0x0000000107417824 */ /* 0x001fe200030e060d */
[----:B------:R-:W-:-:S04]  /*af80*/  ISETP.GT.AND P6, PT, R10, 0x18, PT ;  /* 0x000000180a00780c */ /* 0x000fc80003fc4270 */
[----:B------:R-:W-:-:S13]  /*af90*/  ISETP.GT.AND P6, PT, R0, 0x80, P6 ;  /* 0x000000800000780c */ /* 0x000fda00037c4270 */
[----:B------:R0:W-:Y:S01]  /*afa0*/  @P6 STG.E.U16 desc[UR16][R60.64], R68 ;  /* 0x000000443c006986 */ /* 0x0001e2000c101510 */
[----:B--2---:R-:W-:-:S05]  /*afb0*/  IADD3 R66, P6, R97, R6, RZ ;  /* 0x0000000661427210 */ /* 0x004fca0007fde0ff */
        /* <DEDUP_REMOVED lines=19> */
[----:B-1----:R-:W-:-:S05]  /*b0f0*/  IADD3 R62, P6, R101, R6, RZ ;  /* 0x00000006653e7210 */ /* 0x002fca0007fde0ff */
[----:B------:R-:W-:Y:S01]  /*b100*/  IMAD.X R63, R7, 0x1, R13, P6 ;  /* 0x00000001073f7824 */ /* 0x000fe200030e060d */
[----:B------:R-:W-:-:S04]  /*b110*/  ISETP.GT.AND P6, PT, R10, 0x21, PT ;  /* 0x000000210a00780c */ /* 0x000fc80003fc4270 */
[----:B------:R-:W-:-:S13]  /*b120*/  ISETP.GT.AND P6, PT, R0, 0x80, P6 ;  /* 0x000000800000780c */ /* 0x000fda00037c4270 */
[----:B------:R1:W-:Y:S01]  /*b130*/  @P6 STG.E.U16 desc[UR16][R66.64], R73 ;  /* 0x0000004942006986 */ /* 0x0003e2000c101510 */
[----:B--2---:R-:W-:-:S05]  /*b140*/  IADD3 R56, P6, R95, R16, RZ ;  /* 0x000000105f387210 */ /* 0x004fca0007fde0ff */
[----:B------:R-:W-:Y:S01]  /*b150*/  IMAD.X R57, R17, 0x1, R13, P6 ;  /* 0x0000000111397824 */ /* 0x000fe200030e060d */
[----:B------:R-:W-:-:S04]  /*b160*/  ISETP.GT.AND P6, PT, R10, 0x20, PT ;  /* 0x000000200a00780c */ /* 0x000fc80003fc4270 */
[----:B------:R-:W-:-:S13]  /*b170*/  ISETP.GT.AND P6, PT, R0, 0x88, P6 ;  /* 0x000000880000780c */ /* 0x000fda00037c4270 */
[----:B------:R2:W-:Y:S01]  /*b180*/  @P6 STG.E.U16 desc[UR16][R56.64], R74 ;  /* 0x0000004a38006986 */ /* 0x0005e2000c101510 */
[----:B---3--:R-:W-:-:S05]  /*b190*/  IADD3 R58, P6, R97, R16, RZ ;  /* 0x00000010613a7210 */ /* 0x008fca0007fde0ff */
[----:B------:R-:W-:Y:S01]  /*b1a0*/  IMAD.X R59, R17, 0x1, R13, P6 ;  /* 0x00000001113b7824 */ /* 0x000fe200030e060d */
[----:B------:R-:W-:-:S04]  /*b1b0*/  ISETP.GT.AND P6, PT, R10, 0x21, PT ;  /* 0x000000210a00780c */ /* 0x000fc80003fc4270 */
[----:B------:R-:W-:-:S13]  /*b1c0*/  ISETP.GT.AND P6, PT, R0, 0x88, P6 ;  /* 0x000000880000780c */ /* 0x000fda00037c4270 */
[----:B------:R3:W-:Y:S01]  /*b1d0*/  @P6 STG.E.U16 desc[UR16][R58.64], R75 ;  /* 0x0000004b3a006986 */ /* 0x0007e2000c101510 */
[----:B0-----:R-:W-:-:S05]  /*b1e0*/  IADD3 R64, P6, R103, R6, RZ ;  /* 0x0000000667407210 */ /* 0x001fca0007fde0ff */
[----:B------:R-:W-:Y:S01]  /*b1f0*/  IMAD.X R65, R7, 0x1, R13, P6 ;  /* 0x0000000107417824 */ /* 0x000fe200030e060d */
[----:B------:R-:W-:-:S13]  /*b200*/  ISETP.GT.AND P6, PT, R0, 0x80, P5 ;  /* 0x000000800000780c */ /* 0x000fda0002fc4270 */
[----:B------:R0:W-:Y:S01]  /*b210*/  @P6 STG.E.U16 desc[UR16][R60.64], R76 ;  /* 0x0000004c3c006986 */ /* 0x0001e2000c101510 */
[----:B-1----:R-:W-:-:S05]  /*b220*/  IADD3 R66, P6, R105, R6, RZ ;  /* 0x0000000669427210 */ /* 0x002fca0007fde0ff */
[----:B------:R-:W-:Y:S01]  /*b230*/  IMAD.X R67, R7, 0x1, R13, P6 ;  /* 0x0000000107437824 */ /* 0x000fe200030e060d */
[----:B------:R-:W-:-:S13]  /*b240*/  ISETP.GT.AND P6, PT, R0, 0x80, P4 ;  /* 0x000000800000780c */ /* 0x000fda00027c4270 */
[----:B------:R1:W-:Y:S01]  /*b250*/  @P6 STG.E.U16 desc[UR16][R62.64], R77 ;  /* 0x0000004d3e006986 */ /* 0x0003e2000c101510 */
[----:B--2---:R-:W-:-:S05]  /*b260*/  IADD3 R56, P6, R99, R16, RZ ;  /* 0x0000001063387210 */ /* 0x004fca0007fde0ff */
[----:B------:R-:W-:Y:S01]  /*b270*/  IMAD.X R57, R17, 0x1, R13, P6 ;  /* 0x0000000111397824 */ /* 0x000fe200030e060d */
[----:B------:R-:W-:-:S13]  /*b280*/  ISETP.GT.AND P6, PT, R0, 0x88, P5 ;  /* 0x000000880000780c */ /* 0x000fda0002fc4270 */
[----:B------:R2:W-:Y:S01]  /*b290*/  @P6 STG.E.U16 desc[UR16][R56.64], R78 ;  /* 0x0000004e38006986 */ /* 0x0005e2000c101510 */
[----:B---3--:R-:W-:-:S05]  /*b2a0*/  IADD3 R58, P6, R101, R16, RZ ;  /* 0x00000010653a7210 */ /* 0x008fca0007fde0ff */
[----:B------:R-:W-:Y:S01]  /*b2b0*/  IMAD.X R59, R17, 0x1, R13, P6 ;  /* 0x00000001113b7824 */ /* 0x000fe200030e060d */
[----:B------:R-:W-:-:S13]  /*b2c0*/  ISETP.GT.AND P6, PT, R0, 0x88, P4 ;  /* 0x000000880000780c */ /* 0x000fda00027c4270 */
[----:B------:R3:W-:Y:S01]  /*b2d0*/  @P6 STG.E.U16 desc[UR16][R58.64], R79 ;  /* 0x0000004f3a006986 */ /* 0x0007e2000c101510 */
[----:B0-----:R-:W-:-:S05]  /*b2e0*/  IADD3 R60, P6, R107, R6, RZ ;  /* 0x000000066b3c7210 */ /* 0x001fca0007fde0ff */
[----:B------:R-:W-:Y:S01]  /*b2f0*/  IMAD.X R61, R7, 0x1, R13, P6 ;  /* 0x00000001073d7824 */ /* 0x000fe200030e060d */
[----:B------:R-:W-:-:S13]  /*b300*/  ISETP.GT.AND P6, PT, R0, 0x80, P3 ;  /* 0x000000800000780c */ /* 0x000fda0001fc4270 */
[----:B------:R-:W-:Y:S01]  /*b310*/  @P6 STG.E.U16 desc[UR16][R64.64], R80 ;  /* 0x0000005040006986 */ /* 0x000fe2000c101510 */
[----:B-1----:R-:W-:-:S05]  /*b320*/  IADD3 R62, P6, R109, R6, RZ ;  /* 0x000000066d3e7210 */ /* 0x002fca0007fde0ff */
[----:B------:R-:W-:Y:S01]  /*b330*/  IMAD.X R63, R7, 0x1, R13, P6 ;  /* 0x00000001073f7824 */ /* 0x000fe200030e060d */
[----:B------:R-:W-:-:S13]  /*b340*/  ISETP.GT.AND P6, PT, R0, 0x80, P1 ;  /* 0x000000800000780c */ /* 0x000fda0000fc4270 */
[----:B------:R-:W-:Y:S01]  /*b350*/  @P6 STG.E.U16 desc[UR16][R66.64], R81 ;  /* 0x0000005142006986 */ /* 0x000fe2000c101510 */
[----:B------:R-:W-:-:S05]  /*b360*/  IADD3 R6, P6, R103, R16, RZ ;  /* 0x0000001067067210 */ /* 0x000fca0007fde0ff */
        /* <DEDUP_REMOVED lines=15> */
[----:B------:R-:W-:-:S05]  /*b460*/  IADD3 R16, P6, R2, R9, RZ ;  /* 0x0000000902107210 */ /* 0x000fca0007fde0ff */
        /* <DEDUP_REMOVED lines=9> */
[----:B------:R-:W-:-:S04]  /*b500*/  ISETP.GT.AND P6, PT, R10, RZ, PT ;  /* 0x000000ff0a00720c */ /* 0x000fc80003fc4270 */
[----:B------:R-:W-:-:S13]  /*b510*/  ISETP.GT.AND P6, PT, R0, 0xc0, P6 ;  /* 0x000000c00000780c */ /* 0x000fda00037c4270 */
[----:B------:R2:W-:Y:S01]  /*b520*/  @P6 STG.E.U16 desc[UR16][R16.64], R24 ;  /* 0x0000001810006986 */ /* 0x0005e2000c101510 */
[----:B0-----:R-:W-:-:S05]  /*b530*/  IADD3 R58, P6, R2, R23, RZ ;  /* 0x00000017023a7210 */ /* 0x001fca0007fde0ff */
[----:B------:R-:W-:Y:S01]  /*b540*/  IMAD.X R59, R3, 0x1, R13, P6 ;  /* 0x00000001033b7824 */ /* 0x000fe200030e060d */
[----:B------:R-:W-:-:S04]  /*b550*/  ISETP.GT.AND P6, PT, R10, 0x1, PT ;  /* 0x000000010a00780c */ /* 0x000fc80003fc4270 */
[----:B------:R-:W-:-:S13]  /*b560*/  ISETP.GT.AND P6, PT, R0, 0xc0, P6 ;  /* 0x000000c00000780c */ /* 0x000fda00037c4270 */
[----:B------:R-:W-:Y:S01]  /*b570*/  @P6 STG.E.U16 desc[UR16][R56.64], R25 ;  /* 0x0000001938006986 */ /* 0x000fe2000c101510 */
[----:B-1----:R-:W-:-:S05]  /*b580*/  IADD3 R6, P6, R4, R9, RZ ;  /* 0x0000000904067210 */ /* 0x002fca0007fde0ff */
[----:B------:R-:W-:Y:S01]  /*b590*/  IMAD.X R7, R5, 0x1, R13, P6 ;  /* 0x0000000105077824 */ /* 0x000fe200030e060d */
[----:B------:R-:W-:-:S04]  /*b5a0*/  ISETP.GT.AND P6, PT, R10, RZ, PT ;  /* 0x000000ff0a00720c */ /* 0x000fc80003fc4270 */
        /* <DEDUP_REMOVED lines=11> */
[----:B------:R-:W-:Y:S01]  /*b660*/  @P6 STG.E.U16 desc[UR16][R60.64], R28 ;  /* 0x0000001c3c006986 */ /* 0x000fe2000c101510 */
[----:B--2---:R-:W-:-:S05]  /*b670*/  IADD3 R16, P6, R2, R89, RZ ;  /* 0x0000005902107210 */ /* 0x004fca0007fde0ff */
[----:B------:R-:W-:Y:S01]  /*b680*/  IMAD.X R17, R3, 0x1, R13, P6 ;  /* 0x0000000103117824 */ /* 0x000fe200030e060d */
[----:B------:R-:W-:-:S04]  /*b690*/  ISETP.GT.AND P6, PT, R10, 0x9, PT ;  /* 0x000000090a00780c */ /* 0x000fc80003fc4270 */
[----:B------:R-:W-:-:S13]  /*b6a0*/  ISETP.GT.AND P6, PT, R0, 0xc0, P6 ;  /* 0x000000c00000780c */ /* 0x000fda00037c4270 */
[----:B------:R-:W-:Y:S01]  /*b6b0*/  @P6 STG.E.U16 desc[UR16][R58.64], R29 ;  /* 0x0000001d3a006986 */ /* 0x000fe2000c101510 */
        /* <DEDUP_REMOVED lines=34> */
[----:B------:R-:W-:Y:S01]  /*b8e0*/  @P6 STG.E.U16 desc[UR16][R20.64], R36 ;  /* 0x0000002414006986 */ /* 0x000fe2000c101510 */
[----:B---3--:R-:W-:-:S05]  /*b8f0*/  IADD3 R16, P6, R2, R97, RZ ;  /* 0x0000006102107210 */ /* 0x008fca0007fde0ff */
        /* <DEDUP_REMOVED lines=23> */
[----:B------:R-:W-:Y:S01]  /*ba70*/  @P6 STG.E.U16 desc[UR16][R16.64], R41 ;  /* 0x0000002910006986 */ /* 0x000fe2000c101510 */
[----:B------:R-:W-:-:S04]  /*ba80*/  ISETP.GT.AND P6, PT, R10, 0x20, PT ;  /* 0x000000200a00780c */ /* 0x000fc80003fc4270 */
[----:B------:R-:W-:-:S13]  /*ba90*/  ISETP.GT.AND P6, PT, R0, 0xc8, P6 ;  /* 0x000000c80000780c */ /* 0x000fda00037c4270 */
[----:B------:R-:W-:Y:S01]  /*baa0*/  @P6 STG.E.U16 desc[UR16][R18.64], R42 ;  /* 0x0000002a12006986 */ /* 0x000fe2000c101510 */
[----:B------:R-:W-:-:S04]  /*bab0*/  ISETP.GT.AND P6, PT, R10, 0x21, PT ;  /* 0x000000210a00780c */ /* 0x000fc80003fc4270 */
[----:B------:R-:W-:-:S13]  /*bac0*/  ISETP.GT.AND P6, PT, R0, 0xc8, P6 ;  /* 0x000000c80000780c */ /* 0x000fda00037c4270 */
[----:B------:R0:W-:Y:S01]  /*bad0*/  @P6 STG.E.U16 desc[UR16][R6.64], R43 ;  /* 0x0000002b06006986 */ /* 0x0001e2000c101510 */
[----:B-1----:R-:W-:-:S05]  /*bae0*/  IADD3 R8, P6, R2, R99, RZ ;  /* 0x0000006302087210 */ /* 0x002fca0007fde0ff */
[----:B------:R-:W-:Y:S01]  /*baf0*/  IMAD.X R9, R3, 0x1, R13, P6 ;  /* 0x0000000103097824 */ /* 0x000fe200030e060d */
[C---:B------:R-:W-:Y:S02]  /*bb00*/  ISETP.GT.AND P6, PT, R0.reuse, 0xc0, P5 ;  /* 0x000000c00000780c */ /* 0x040fe40002fc4270 */
[----:B------:R-:W-:-:S11]  /*bb10*/  ISETP.GT.AND P5, PT, R0, 0xc8, P5 ;  /* 0x000000c80000780c */ /* 0x000fd60002fa4270 */
[----:B------:R1:W-:Y:S01]  /*bb20*/  @P6 STG.E.U16 desc[UR16][R8.64], R44 ;  /* 0x0000002c08006986 */ /* 0x0003e2000c101510 */
[----:B--2---:R-:W-:-:S05]  /*bb30*/  IADD3 R14, P6, R2, R101, RZ ;  /* 0x00000065020e7210 */ /* 0x004fca0007fde0ff */
[----:B------:R-:W-:Y:S01]  /*bb40*/  IMAD.X R15, R3, 0x1, R13, P6 ;  /* 0x00000001030f7824 */ /* 0x000fe200030e060d */
[C---:B------:R-:W-:Y:S02]  /*bb50*/  ISETP.GT.AND P6, PT, R0.reuse, 0xc0, P4 ;  /* 0x000000c00000780c */ /* 0x040fe400027c4270 */
[----:B------:R-:W-:-:S11]  /*bb60*/  ISETP.GT.AND P4, PT, R0, 0xc8, P4 ;  /* 0x000000c80000780c */ /* 0x000fd60002784270 */
[----:B------:R2:W-:Y:S01]  /*bb70*/  @P6 STG.E.U16 desc[UR16][R14.64], R45 ;  /* 0x0000002d0e006986 */ /* 0x0005e2000c101510 */
[----:B0-----:R-:W-:-:S05]  /*bb80*/  IADD3 R6, P6, R4, R99, RZ ;  /* 0x0000006304067210 */ /* 0x001fca0007fde0ff */
[----:B------:R-:W-:Y:S01]  /*bb90*/  IMAD.X R7, R5, 0x1, R13, P6 ;  /* 0x0000000105077824 */ /* 0x000fe200030e060d */
[----:B-1----:R-:W-:-:S04]  /*bba0*/  IADD3 R8, P6, R4, R101, RZ ;  /* 0x0000006504087210 */ /* 0x002fc80007fde0ff */
[----:B------:R0:W-:Y:S01]  /*bbb0*/  @P5 STG.E.U16 desc[UR16][R6.64], R46 ;  /* 0x0000002e06005986 */ /* 0x0001e2000c101510 */
[----:B------:R-:W-:Y:S01]  /*bbc0*/  ISETP.GT.AND P5, PT, R0, 0xc0, P3 ;  /* 0x000000c00000780c */ /* 0x000fe20001fa4270 */
[--C-:B------:R-:W-:Y:S01]  /*bbd0*/  IMAD.X R9, R5, 0x1, R13.reuse, P6 ;  /* 0x0000000105097824 */ /* 0x100fe200030e060d */
[----:B--2---:R-:W-:Y:S02]  /*bbe0*/  IADD3 R14, P6, R2, R103, RZ ;  /* 0x00000067020e7210 */ /* 0x004fe40007fde0ff */
[C---:B------:R-:W-:Y:S02]  /*bbf0*/  ISETP.GT.AND P3, PT, R0.reuse, 0xc8, P3 ;  /* 0x000000c80000780c */ /* 0x040fe40001f64270 */
[----:B------:R1:W-:Y:S01]  /*bc00*/  @P4 STG.E.U16 desc[UR16][R8.64], R47 ;  /* 0x0000002f08004986 */ /* 0x0003e2000c101510 */
[C---:B------:R-:W-:Y:S01]  /*bc10*/  ISETP.GT.AND P4, PT, R0.reuse, 0xc0, P1 ;  /* 0x000000c00000780c */ /* 0x040fe20000f84270 */
[----:B------:R-:W-:Y:S01]  /*bc20*/  IMAD.X R15, R3, 0x1, R13, P6 ;  /* 0x00000001030f7824 */ /* 0x000fe200030e060d */
[----:B------:R-:W-:-:S02]  /*bc30*/  ISETP.GT.AND P1, PT, R0, 0xc8, P1 ;  /* 0x000000c80000780c */ /* 0x000fc40000f24270 */
[-C--:B0-----:R-:W-:Y:S02]  /*bc40*/  IADD3 R6, P6, R2, R105.reuse, RZ ;  /* 0x0000006902067210 */ /* 0x081fe40007fde0ff */
[----:B------:R0:W-:Y:S03]  /*bc50*/  @P5 STG.E.U16 desc[UR16][R14.64], R48 ;  /* 0x000000300e005986 */ /* 0x0001e6000c101510 */
[--C-:B------:R-:W-:Y:S01]  /*bc60*/  IMAD.X R7, R3, 0x1, R13.reuse, P6 ;  /* 0x0000000103077824 */ /* 0x100fe200030e060d */
[C---:B------:R-:W-:Y:S02]  /*bc70*/  IADD3 R10, P6, R4.reuse, R105, RZ ;  /* 0x00000069040a7210 */ /* 0x040fe40007fde0ff */
[----:B-1----:R-:W-:Y:S02]  /*bc80*/  IADD3 R8, P5, R4, R103, RZ ;  /* 0x0000006704087210 */ /* 0x002fe40007fbe0ff */
[----:B------:R1:W-:Y:S01]  /*bc90*/  @P4 STG.E.U16 desc[UR16][R6.64], R49 ;  /* 0x0000003106004986 */ /* 0x0003e2000c101510 */
[C-C-:B------:R-:W-:Y:S01]  /*bca0*/  IMAD.X R11, R5.reuse, 0x1, R13.reuse, P6 ;  /* 0x00000001050b7824 */ /* 0x140fe200030e060d */
[C---:B------:R-:W-:Y:S01]  /*bcb0*/  ISETP.GT.AND P4, PT, R0.reuse, 0xc0, P2 ;  /* 0x000000c00000780c */ /* 0x040fe20001784270 */
[----:B------:R-:W-:Y:S01]  /*bcc0*/  IMAD.X R9, R5, 0x1, R13, P5 ;  /* 0x0000000105097824 */ /* 0x000fe200028e060d */
[----:B------:R-:W-:-:S02]  /*bcd0*/  ISETP.GT.AND P5, PT, R0, 0xc0, P0 ;  /* 0x000000c00000780c */ /* 0x000fc400007a4270 */
[C---:B------:R-:W-:Y:S02]  /*bce0*/  ISETP.GT.AND P2, PT, R0.reuse, 0xc8, P2 ;  /* 0x000000c80000780c */ /* 0x040fe40001744270 */
[----:B------:R2:W-:Y:S01]  /*bcf0*/  @P3 STG.E.U16 desc[UR16][R8.64], R50 ;  /* 0x0000003208003986 */ /* 0x0005e2000c101510 */
[----:B------:R-:W-:Y:S02]  /*bd00*/  ISETP.GT.AND P0, PT, R0, 0xc8, P0 ;  /* 0x000000c80000780c */ /* 0x000fe40000704270 */
[-C--:B0-----:R-:W-:Y:S01]  /*bd10*/  IADD3 R14, P3, R4, R107.reuse, RZ ;  /* 0x0000006b040e7210 */ /* 0x081fe20007f7e0ff */
[----:B------:R2:W-:Y:S01]  /*bd20*/  @P1 STG.E.U16 desc[UR16][R10.64], R51 ;  /* 0x000000330a001986 */ /* 0x0005e2000c101510 */
[C---:B-1----:R-:W-:Y:S02]  /*bd30*/  IADD3 R6, P6, R2.reuse, R107, RZ ;  /* 0x0000006b02067210 */ /* 0x042fe40007fde0ff */
[----:B------:R-:W-:Y:S01]  /*bd40*/  IADD3 R2, P1, R2, R109, RZ ;  /* 0x0000006d02027210 */ /* 0x000fe20007f3e0ff */
[----:B------:R-:W-:-:S02]  /*bd50*/  IMAD.X R15, R5, 0x1, R13, P3 ;  /* 0x00000001050f7824 */ /* 0x000fc400018e060d */
[C-C-:B------:R-:W-:Y:S01]  /*bd60*/  IMAD.X R7, R3.reuse, 0x1, R13.reuse, P6 ;  /* 0x0000000103077824 */ /* 0x140fe200030e060d */
[----:B------:R-:W-:Y:S01]  /*bd70*/  IADD3 R12, P6, R4, R109, RZ ;  /* 0x0000006d040c7210 */ /* 0x000fe20007fde0ff */
[----:B------:R-:W-:-:S03]  /*bd80*/  IMAD.X R3, R3, 0x1, R13, P1 ;  /* 0x0000000103037824 */ /* 0x000fc600008e060d */
[----:B------:R2:W-:Y:S04]  /*bd90*/  @P4 STG.E.U16 desc[UR16][R6.64], R52 ;  /* 0x0000003406004986 */ /* 0x0005e8000c101510 */
[----:B------:R2:W-:Y:S04]  /*bda0*/  @P5 STG.E.U16 desc[UR16][R2.64], R53 ;  /* 0x0000003502005986 */ /* 0x0005e8000c101510 */
[----:B------:R2:W-:Y:S01]  /*bdb0*/  @P2 STG.E.U16 desc[UR16][R14.64], R54 ;  /* 0x000000360e002986 */ /* 0x0005e2000c101510 */
[----:B------:R-:W-:Y:S05]  /*bdc0*/  @!P0 EXIT ;  /* 0x000000000000894d */ /* 0x000fea0003800000 */
[----:B------:R-:W-:Y:S01]  /*bdd0*/  F2FP.BF16.F32.PACK_AB R55, RZ, R55 ;  /* 0x00000037ff37723e */ /* 0x000fe200000010ff */
[----:B------:R-:W-:-:S05]  /*bde0*/  IMAD.X R13, R5, 0x1, R13, P6 ;  /* 0x00000001050d7824 */ /* 0x000fca00030e060d */
[----:B------:R-:W-:Y:S01]  /*bdf0*/  STG.E.U16 desc[UR16][R12.64], R55 ;  /* 0x000000370c007986 */ /* 0x000fe2000c101510 */
[----:B------:R-:W-:Y:S05]  /*be00*/  EXIT ;  /* 0x000000000000794d */ /* 0x000fea0003800000 */
.L_x_9:
[----:B------:R-:W-:-:S13]  /*be10*/  ISETP.NE.AND P0, PT, R4, RZ, PT ;  /* 0x000000ff0400720c */ /* 0x000fda0003f05270 */
[----:B------:R-:W-:Y:S05]  /*be20*/  @P0 EXIT ;  /* 0x000000000000094d */ /* 0x000fea0003800000 */
[----:B------:R-:W-:-:S13]  /*be30*/  ELECT P0, URZ, PT ;  /* 0x00000000003f782f */ /* 0x000fda0003800000 */
[----:B------:R-:W-:Y:S05]  /*be40*/  @!P0 BRA `(.L_x_242) ;  /* 0x00000008000c8947 */ /* 0x000fea0003800000 */
[----:B------:R-:W-:Y:S02]  /*be50*/  ISETP.GE.AND P0, PT, R2, 0x1, PT ;  /* 0x000000010200780c */ /* 0x000fe40003f06270 */
[----:B------:R-:W-:-:S04]  /*be60*/  SHF.R.S32.HI R3, RZ, 0x1f, R6 ;  /* 0x0000001fff037819 */ /* 0x000fc80000011406 */
[----:B------:R-:W-:-:S07]  /*be70*/  LEA.HI R4, R3, R6, RZ, 0x7 ;  /* 0x0000000603047211 */ /* 0x000fce00078f38ff */
[----:B------:R-:W-:Y:S05]  /*be80*/  @!P0 BRA `(.L_x_242) ;  /* 0x0000000400fc8947 */ /* 0x000fea0003800000 */
[----:B------:R-:W1:Y:S01]  /*be90*/  S2R R3, SR_CTAID.X ;  /* 0x0000000000037919 */ /* 0x000e620000002500 */
[----:B------:R-:W-:Y:S01]  /*bea0*/  LOP3.LUT R5, R4, 0xffffff80, RZ, 0xc0, !PT ;  /* 0xffffff8004057812 */ /* 0x000fe200078ec0ff */
[----:B------:R-:W-:Y:S01]  /*beb0*/  ULDC UR4, c[0x0][0x384] ;  /* 0x0000e10000047ab9 */ /* 0x000fe20000000800 */
[C---:B------:R-:W-:Y:S01]  /*bec0*/  LOP3.LUT P0, RZ, R6.reuse, 0x1f, RZ, 0xc0, !PT ;  /* 0x0000001f06ff7812 */ /* 0x040fe2000780c0ff */
[----:B------:R-:W2:Y:S01]  /*bed0*/  S2R R10, SR_CTAID.Y ;  /* 0x00000000000a7919 */ /* 0x000ea20000002600 */
[----:B------:R-:W-:Y:S01]  /*bee0*/  ULDC UR5, c[0x0][0x388] ;  /* 0x0000e20000057ab9 */ /* 0x000fe20000000800 */
[----:B------:R-:W-:Y:S01]  /*bef0*/  IMAD.IADD R5, R6, 0x1, -R5 ;  /* 0x0000000106057824 */ /* 0x000fe200078e0a05 */
[----:B------:R-:W-:Y:S01]  /*bf00*/  LOP3.LUT R20, R0, 0x2, RZ, 0xfc, !PT ;  /* 0x0000000200147812 */ /* 0x000fe200078efcff */
[----:B------:R-:W-:Y:S01]  /*bf10*/  VIADD R21, R2, 0x1 ;  /* 0x0000000102157836 */ /* 0x000fe20000000000 */
[----:B------:R-:W-:Y:S01]  /*bf20*/  CS2R R6, SRZ ;  /* 0x0000000000067805 */ /* 0x000fe2000001ff00 */
[----:B------:R-:W-:Y:S01]  /*bf30*/  IMAD.MOV.U32 R4, RZ, RZ, RZ ;  /* 0x000000ffff047224 */ /* 0x000fe200078e00ff */
[----:B------:R-:W-:-:S02]  /*bf40*/  ISETP.NE.AND P1, PT, R5, RZ, PT ;  /* 0x000000ff0500720c */ /* 0x000fc40003f25270 */
[----:B------:R-:W-:Y:S02]  /*bf50*/  CS2R R8, SRZ ;  /* 0x0000000000087805 */ /* 0x000fe4000001ff00 */
[----:B------:R-:W-:Y:S01]  /*bf60*/  ISETP.NE.OR P0, PT, R5, RZ, !P0 ;  /* 0x000000ff0500720c */ /* 0x000fe20004705670 */
[----:B------:R-:W-:Y:S02]  /*bf70*/  IMAD.MOV.U32 R5, RZ, RZ, 0x1 ;  /* 0x00000001ff057424 */ /* 0x000fe400078e00ff */
[----:B-1----:R-:W-:-:S04]  /*bf80*/  IMAD.SHL.U32 R16, R3, 0x100, RZ ;  /* 0x0000010003107824 */ /* 0x002fc800078e00ff */
[----:B------:R-:W-:-:S04]  /*bf90*/  IMAD.HI.U32 R3, R16, UR4, RZ ;  /* 0x0000000410037c27 */ /* 0x000fc8000f8e00ff */
[----:B--2---:R-:W-:Y:S01]  /*bfa0*/  IMAD.SHL.U32 R18, R10, 0x40, RZ ;  /* 0x000000400a127824 */ /* 0x004fe200078e00ff */
[----:B------:R-:W-:-:S07]  /*bfb0*/  SHF.R.U32.HI R3, RZ, UR5, R3 ;  /* 0x00000005ff037c19 */ /* 0x000fce0008011603 */
.L_x_246:
[----:B0----5:R-:W0:Y:S01]  /*bfc0*/  S2R R11, SR_CgaCtaId ;  /* 0x00000000000b7919 */ /* 0x021e220000008800 */
[----:B------:R-:W-:-:S04]  /*bfd0*/  MOV R10, 0x400 ;  /* 0x00000400000a7802 */ /* 0x000fc80000000f00 */
[----:B0-----:R-:W-:Y:S02]  /*bfe0*/  LEA R19, R11, R10, 0x18 ;  /* 0x0000000a0b137211 */ /* 0x001fe400078ec0ff */
[----:B------:R-:W-:-:S03]  /*bff0*/  SHF.L.U32 R10, R5, 0x1f, RZ ;  /* 0x0000001f050a7819 */ /* 0x000fc600000006ff */
[----:B------:R-:W-:-:S07]  /*c000*/  IMAD R17, R4, 0x8, R19 ;  /* 0x0000000804117824 */ /* 0x000fce00078e0213 */
.L_x_243:
[----:B0-----:R0:W1:Y:S02]  /*c010*/  SYNCS.PHASECHK.TRANS64.TRYWAIT P2, [R17+URZ+0x32028], R10 ;  /* 0x0320280a110075a7 */ /* 0x001064000804017f */
[----:B-1----:R-:W-:Y:S05]  /*c020*/  @!P2 NANOSLEEP.SYNCS 0x989680 ;  /* 0x009896800000a95d */ /* 0x002fea0003900000 */
[----:B------:R-:W1:Y:S02]  /*c030*/  @!P2 SYNCS.PHASECHK.TRANS64 P2, [R17+URZ+0x32028], R10 ;  /* 0x0320280a1100a5a7 */ /* 0x000e64000804007f */
[----:B-1----:R-:W-:Y:S05]  /*c040*/  @!P2 BRA `(.L_x_243) ;  /* 0xfffffffc00f0a947 */ /* 0x002fea000383ffff */
[----:B0-----:R-:W0:Y:S02]  /*c050*/  @!P1 LDC R10, c[0x0][0x580] ;  /* 0x00016000ff0a9b82 */ /* 0x001e240000000800 */
[----:B0-----:R0:W-:Y:S02]  /*c060*/  @!P1 SYNCS.ARRIVE.TRANS64 RZ, [R17+URZ+0x32000], R10 ;  /* 0x0320000a11ff99a7 */ /* 0x0011e4000800003f */
[----:B0-----:R-:W-:-:S04]  /*c070*/  PRMT R10, R20, 0x9910, RZ ;  /* 0x00009910140a7816 */ /* 0x001fc800000000ff */
[----:B------:R-:W-:-:S13]  /*c080*/  ISETP.NE.AND P2, PT, R10, 0x2, PT ;  /* 0x000000020a00780c */ /* 0x000fda0003f45270 */
[----:B------:R-:W-:Y:S05]  /*c090*/  @P2 BRA `(.L_x_244) ;  /* 0x0000000000042947 */ /* 0x000fea0003800000 */
[----:B------:R-:W-:Y:S01]  /*c0a0*/  BPT.TRAP 0x1 ;  /* 0x000000040000795c */ /* 0x000fe20000300000 */
.L_x_244:
[----:B------:R-:W-:Y:S05]  /*c0b0*/  @P0 BRA `(.L_x_245) ;  /* 0x0000000000040947 */ /* 0x000fea0003800000 */
[----:B------:R-:W-:Y:S01]  /*c0c0*/  BPT.TRAP 0x1 ;  /* 0x000000040000795c */ /* 0x000fe20000300000 */
.L_x_245:
[----:B------:R-:W0:Y:S01]  /*c0d0*/  LDC R13, c[0x0][0x380] ;  /* 0x0000e000ff0d7b82 */ /* 0x000e220000000800 */
[----:B------:R-:W-:Y:S01]  /*c0e0*/  R2UR UR4, R3 ;  /* 0x00000000030472ca */ /* 0x000fe200000e0000 */
[----:B------:R-:W-:Y:S01]  /*c0f0*/  ULDC UR14, c[0x0][0x38c] ;  /* 0x0000e300000e7ab9 */ /* 0x000fe20000000800 */
[----:B------:R-:W-:Y:S01]  /*c100*/  R2UR UR13, R16 ;  /* 0x00000000100d72ca */ /* 0x000fe200000e0000 */
[----:B------:R-:W-:Y:S01]  /*c110*/  UISETP.NE.AND UP0, UPT, UR14, 0x1, UPT ;  /* 0x000000010e00788c */ /* 0x000fe2000bf05270 */
[C---:B------:R-:W-:Y:S01]  /*c120*/  R2UR UR18, R8.reuse ;  /* 0x00000000081272ca */ /* 0x040fe200000e0000 */
[----:B------:R-:W-:Y:S01]  /*c130*/  VIADD R8, R8, 0x1 ;  /* 0x0000000108087836 */ /* 0x000fe20000000000 */
[----:B------:R-:W-:Y:S01]  /*c140*/  ULDC UR24, c[0x0][0x398] ;  /* 0x0000e60000187ab9 */ /* 0x000fe20000000800 */
[----:B------:R-:W1:Y:S01]  /*c150*/  LDC.64 R10, c[0x0][0x3f8] ;  /* 0x0000fe00ff0a7b82 */ /* 0x000e620000000a00 */
[----:B------:R-:W-:Y:S01]  /*c160*/  R2UR UR16, R4 ;  /* 0x00000000041072ca */ /* 0x000fe200000e0000 */
[----:B------:R-:W-:Y:S01]  /*c170*/  ULDC UR12, c[0x0][0x3ec] ;  /* 0x0000fb00000c7ab9 */ /* 0x000fe20000000800 */
[----:B------:R-:W-:Y:S01]  /*c180*/  R2UR UR17, R17 ;  /* 0x00000000111172ca */ /* 0x000fe200000e0000 */
[----:B------:R-:W-:Y:S01]  /*c190*/  VIADD R21, R21, 0xffffffff ;  /* 0xffffffff15157836 */ /* 0x000fe20000000000 */
[----:B------:R-:W-:Y:S01]  /*c1a0*/  ULDC.64 UR28, c[0x0][0x198] ;  /* 0x00006600001c7ab9 */ /* 0x000fe20000000a00 */
[----:B------:R-:W-:Y:S01]  /*c1b0*/  ULDC.64 UR20, c[0x0][0x3f0] ;  /* 0x0000fc0000147ab9 */ /* 0x000fe20000000a00 */
[----:B------:R-:W-:Y:S01]  /*c1c0*/  @UP0 ULDC.64 UR8, c[0x0][0x390] ;  /* 0x0000e40000080ab9 */ /* 0x000fe20000000a00 */
[----:B---34-:R-:W1:Y:S01]  /*c1d0*/  LDC.64 R14, c[0x0][0x3d0] ;  /* 0x0000f400ff0e7b82 */ /* 0x018e620000000a00 */
[----:B------:R-:W-:Y:S01]  /*c1e0*/  ISETP.GT.AND P6, PT, R21, 0x1, PT ;  /* 0x000000011500780c */ /* 0x000fe20003fc4270 */
[----:B------:R-:W-:Y:S01]  /*c1f0*/  USHF.L.U32 UR18, UR18, 0x6, URZ ;  /* 0x0000000612127899 */ /* 0x000fe2000800063f */
[----:B------:R-:W-:Y:S01]  /*c200*/  UMOV UR26, 0x0 ;  /* 0x00000000001a7882 */ /* 0x000fe20000000000 */
[----:B------:R-:W-:-:S04]  /*c210*/  UMOV UR27, 0x10000000 ;  /* 0x10000000001b7882 */ /* 0x000fc80000000000 */
[----:B------:R-:W2:Y:S01]  /*c220*/  LDC R12, c[0x0][0x400] ;  /* 0x00010000ff0c7b82 */ /* 0x000ea20000000800 */
[----:B0-----:R-:W-:Y:S01]  /*c230*/  ISETP.NE.AND P2, PT, R13, 0x1, PT ;  /* 0x000000010d00780c */ /* 0x001fe20003f45270 */
[----:B------:R-:W-:-:S12]  /*c240*/  UIADD3 UR17, UR17, 0x32000, URZ ;  /* 0x0003200011117890 */ /* 0x000fd8000fffe03f */
[----:B------:R-:W-:Y:S01]  /*c250*/  @P2 IMAD.U32 R22, RZ, RZ, UR4 ;  /* 0x00000004ff162e24 */ /* 0x000fe2000f8e00ff */
[----:B------:R-:W-:Y:S01]  /*c260*/  ULDC.64 UR4, c[0x0][0x3c8] ;  /* 0x0000f20000047ab9 */ /* 0x000fe20000000a00 */
[----:B-1----:R-:W-:Y:S02]  /*c270*/  IMAD R11, R7, R14, R11 ;  /* 0x0000000e070b7224 */ /* 0x002fe400078e020b */
[----:B------:R-:W-:Y:S01]  /*c280*/  IMAD R10, R9, UR5, R10 ;  /* 0x00000005090a7c24 */ /* 0x000fe2000f8e020a */
[----:B------:R-:W-:Y:S02]  /*c290*/  @P2 R2UR UR13, R22 ;  /* 0x00000000160d22ca */ /* 0x000fe400000e0000 */
[----:B------:R-:W-:Y:S01]  /*c2a0*/  ISETP.NE.AND P2, PT, R8, UR15, PT ;  /* 0x0000000f08007c0c */ /* 0x000fe2000bf45270 */
[----:B------:R-:W-:Y:S02]  /*c2b0*/  IMAD.U32 R11, R11, 0x20, R10 ;  /* 0x000000200b0b7824 */ /* 0x000fe400078e000a */
[----:B--2---:R-:W-:Y:S01]  /*c2c0*/  IMAD R12, R6, R15, R12 ;  /* 0x0000000f060c7224 */ /* 0x004fe200078e020c */
[----:B------:R-:W-:Y:S01]  /*c2d0*/  SEL R8, R8, RZ, P2 ;  /* 0x000000ff08087207 */ /* 0x000fe20001000000 */
[----:B------:R-:W0:Y:S02]  /*c2e0*/  LDC.64 R14, c[0x0][0x3e0] ;  /* 0x0000f800ff0e7b82 */ /* 0x000e240000000a00 */
[----:B------:R-:W-:-:S04]  /*c2f0*/  IMAD.U32 R11, R12, 0x400, R11 ;  /* 0x000004000c0b7824 */ /* 0x000fc800078e000b */
[----:B------:R-:W-:Y:S01]  /*c300*/  UIMAD.WIDE.U32 UR6, UR13, UR8, URZ ;  /* 0x000000080d0672a5 */ /* 0x000fe2000f8e003f */
[----:B------:R-:W-:Y:S01]  /*c310*/  R2UR UR25, R11 ;  /* 0x000000000b1972ca */ /* 0x000fe200000e0000 */
[----:B------:R-:W-:Y:S01]  /*c320*/  UIADD3 UR6, -UR13, URZ, URZ ;  /* 0x0000003f0d067290 */ /* 0x000fe2000fffe13f */
[----:B------:R-:W-:Y:S01]  /*c330*/  VIADD R11, R6, 0x1 ;  /* 0x00000001060b7836 */ /* 0x000fe20000000000 */
[----:B------:R-:W-:Y:S01]  /*c340*/  UMOV UR5, UR13 ;  /* 0x0000000d00057c82 */ /* 0x000fe20008000000 */
[----:B------:R-:W-:Y:S02]  /*c350*/  @UP0 USHF.R.U32.HI UR5, URZ, UR9, UR7 ;  /* 0x000000093f050299 */ /* 0x000fe40008011607 */
[----:B------:R-:W-:Y:S01]  /*c360*/  UISETP.NE.AND UP0, UPT, UR24, 0x1, UPT ;  /* 0x000000011800788c */ /* 0x000fe2000bf05270 */
[----:B------:R-:W-:Y:S01]  /*c370*/  IMAD R10, R13, UR6, R16 ;  /* 0x000000060d0a7c24 */ /* 0x000fe2000f8e0210 */
[----:B------:R-:W-:Y:S01]  /*c380*/  R2UR UR7, R19 ;  /* 0x00000000130772ca */ /* 0x000fe200000e0000 */
[----:B------:R-:W-:Y:S01]  /*c390*/  VIADD R13, R9, 0x1 ;  /* 0x00000001090d7836 */ /* 0x000fe20000000000 */
[----:B------:R-:W-:Y:S01]  /*c3a0*/  ULDC.64 UR8, c[0x0][0x3c0] ;  /* 0x0000f00000087ab9 */ /* 0x000fe20000000a00 */
[----:B------:R-:W-:Y:S01]  /*c3b0*/  @P2 IMAD.MOV R13, RZ, RZ, R9 ;  /* 0x000000ffff0d2224 */ /* 0x000fe200078e0209 */
[----:B------:R-:W-:Y:S01]  /*c3c0*/  R2UR UR19, R10 ;  /* 0x000000000a1372ca */ /* 0x000fe200000e0000 */
[C---:B------:R-:W-:Y:S01]  /*c3d0*/  IMAD R19, R4.reuse, 0x2000, R19 ;  /* 0x0000200004137824 */ /* 0x040fe200078e0213 */
[----:B------:R-:W-:Y:S01]  /*c3e0*/  UMOV UR22, UR5 ;  /* 0x0000000500167c82 */ /* 0x000fe20008000000 */
[----:B------:R-:W-:Y:S01]  /*c3f0*/  VIADD R10, R7, 0x1 ;  /* 0x00000001070a7836 */ /* 0x000fe20000000000 */
[----:B------:R-:W-:Y:S01]  /*c400*/  UIADD3 UR6, UP1, UR28, 0xf0, URZ ;  /* 0x000000f01c067890 */ /* 0x000fe2000ff3e03f */
[----:B0-----:R-:W-:Y:S01]  /*c410*/  ISETP.NE.AND P3, PT, R13, R14, PT ;  /* 0x0000000e0d00720c */ /* 0x001fe20003f65270 */
[----:B------:R-:W-:Y:S01]  /*c420*/  @UP0 ULDC UR10, c[0x0][0x39c] ;  /* 0x0000e700000a0ab9 */ /* 0x000fe20000000800 */
[----:B------:R-:W-:Y:S01]  /*c430*/  @UP0 ULDC UR30, c[0x0][0x3a0] ;  /* 0x0000e800001e0ab9 */ /* 0x000fe20000000800 */
[----:B------:R-:W-:Y:S01]  /*c440*/  UIMAD.WIDE.U32 UR10, UR5, UR10, URZ ;  /* 0x0000000a050a72a5 */ /* 0x000fe2000f8e003f */
[----:B------:R-:W-:Y:S01]  /*c450*/  R2UR UR23, R19 ;  /* 0x00000000131772ca */ /* 0x000fe200000e0000 */
[----:B------:R-:W-:Y:S01]  /*c460*/  ULEA UR16, UR16, UR7, 0xf ;  /* 0x0000000710107291 */ /* 0x000fe2000f8e783f */
[----:B------:R-:W-:Y:S01]  /*c470*/  VIADD R4, R4, 0x1 ;  /* 0x0000000104047836 */ /* 0x000fe20000000000 */
[----:B------:R-:W-:-:S02]  /*c480*/  @UP0 USHF.R.U32.HI UR22, URZ, UR30, UR11 ;  /* 0x0000001e3f160299 */ /* 0x000fc4000801160b */
[----:B------:R-:W-:Y:S01]  /*c490*/  UIMAD UR19, UR19, UR8, UR12 ;  /* 0x00000008131372a4 */ /* 0x000fe2000f8e020c */
[----:B------:R-:W-:Y:S01]  /*c4a0*/  R2UR UR12, R9 ;  /* 0x00000000090c72ca */ /* 0x000fe200000e0000 */
[----:B------:R-:W-:Y:S01]  /*c4b0*/  UIADD3 UR7, -UR5, URZ, URZ ;  /* 0x0000003f05077290 */ /* 0x000fe2000fffe13f */
[----:B------:R-:W-:Y:S01]  /*c4c0*/  R2UR UR10, R18 ;  /* 0x00000000120a72ca */ /* 0x000fe200000e0000 */
[----:B------:R-:W-:Y:S01]  /*c4d0*/  UIADD3 UR8, -UR22, URZ, URZ ;  /* 0x0000003f16087290 */ /* 0x000fe2000fffe13f */
[----:B------:R-:W-:Y:S01]  /*c4e0*/  @P3 IMAD.MOV R10, RZ, RZ, R7 ;  /* 0x000000ffff0a3224 */ /* 0x000fe200078e0207 */
[----:B------:R-:W-:Y:S01]  /*c4f0*/  UIMAD UR7, UR14, UR7, UR13 ;  /* 0x000000070e0772a4 */ /* 0x000fe2000f8e020d */
[----:B------:R-:W-:Y:S01]  /*c500*/  R2UR UR13, R7 ;  /* 0x00000000070d72ca */ /* 0x000fe200000e0000 */
[----:B------:R-:W-:Y:S01]  /*c510*/  UIMAD UR5, UR24, UR8, UR5 ;  /* 0x00000008180572a4 */ /* 0x000fe2000f8e0205 */
[----:B------:R-:W-:Y:S01]  /*c520*/  R2UR UR14, R6 ;  /* 0x00000000060e72ca */ /* 0x000fe200000e0000 */
[----:B------:R-:W-:Y:S01]  /*c530*/  UIADD3 UR28, UP2, UR28, 0x270, URZ ;  /* 0x000002701c1c7890 */ /* 0x000fe2000ff5e03f */
[----:B------:R-:W-:Y:S01]  /*c540*/  ISETP.NE.AND P4, PT, R10, R15, PT ;  /* 0x0000000f0a00720c */ /* 0x000fe20003f85270 */
[----:B------:R-:W-:Y:S01]  /*c550*/  UIMAD UR20, UR7, UR9, UR20 ;  /* 0x00000009071472a4 */ /* 0x000fe2000f8e0214 */
[C---:B------:R-:W-:Y:S01]  /*c560*/  ISETP.NE.AND P5, PT, R4.reuse, 0x5, PT ;  /* 0x000000050400780c */ /* 0x040fe20003fa5270 */
[----:B------:R-:W-:Y:S01]  /*c570*/  UIMAD UR21, UR5, UR4, UR21 ;  /* 0x00000004051572a4 */ /* 0x000fe2000f8e0215 */
[----:B------:R-:W-:Y:S01]  /*c580*/  SEL R9, R13, RZ, P3 ;  /* 0x000000ff0d097207 */ /* 0x000fe20001800000 */
[----:B------:R-:W-:Y:S01]  /*c590*/  UIADD3.X UR7, URZ, UR29, URZ, UP1, !UPT ;  /* 0x0000001d3f077290 */ /* 0x000fe20008ffe43f */
[----:B------:R-:W-:Y:S01]  /*c5a0*/  SEL R12, RZ, 0x1, P5 ;  /* 0x00000001ff0c7807 */ /* 0x000fe20002800000 */
[----:B------:R-:W-:Y:S01]  /*c5b0*/  UPRMT UR4, UR25, 0x5410, URZ ;  /* 0x0000541019047896 */ /* 0x000fe2000800003f */
[----:B------:R-:W-:Y:S01]  /*c5c0*/  SEL R4, R4, RZ, P5 ;  /* 0x000000ff04047207 */ /* 0x000fe20002800000 */
[----:B------:R-:W-:Y:S01]  /*c5d0*/  UIADD3 UR8, UR23, 0x28000, URZ ;  /* 0x0002800017087890 */ /* 0x000fe2000fffe03f */
[----:B------:R-:W-:Y:S01]  /*c5e0*/  LOP3.LUT R5, R5, R12, RZ, 0x3c, !PT ;  /* 0x0000000c05057212 */ /* 0x000fe200078e3cff */
[----:B------:R-:W-:Y:S01]  /*c5f0*/  UIADD3.X UR29, URZ, UR29, URZ, UP2, !UPT ;  /* 0x0000001d3f1d7290 */ /* 0x000fe200097fe43f */
[----:B------:R-:W-:Y:S01]  /*c600*/  SEL R7, R10, RZ, P4 ;  /* 0x000000ff0a077207 */ /* 0x000fe20002000000 */
[----:B------:R-:W-:Y:S01]  /*c610*/  UMOV UR9, UR17 ;  /* 0x0000001100097c82 */ /* 0x000fe20008000000 */
[----:B------:R-:W-:Y:S01]  /*c620*/  UMOV UR11, UR18 ;  /* 0x00000012000b7c82 */ /* 0x000fe20008000000 */
[----:B------:R-:W-:Y:S01]  /*c630*/  @P4 IMAD.MOV R11, RZ, RZ, R6 ;  /* 0x000000ffff0b4224 */ /* 0x000fe200078e0206 */
[----:B------:R1:W-:Y:S03]  /*c640*/  UTMALDG.5D.IM2COL [UR16], [UR6], UR4 ;  /* 0x00000010060073b4 */ /* 0x0003e60008060004 */
[----:B------:R-:W-:Y:S01]  /*c650*/  IMAD.MOV.U32 R6, RZ, RZ, R11 ;  /* 0x000000ffff067224 */ /* 0x000fe200078e000b */
[----:B------:R1:W-:Y:S02]  /*c660*/  UTMALDG.5D [UR8], [UR28], desc[UR26] ;  /* 0x00001a081c0075b4 */ /* 0x0003e40008021000 */
[----:B-1----:R-:W-:Y:S05]  /*c670*/  @P6 BRA `(.L_x_246) ;  /* 0xfffffff800506947 */ /* 0x002fea000383ffff */
.L_x_242:
[----:B------:R-:W-:Y:S01]  /*c680*/  ISETP.GE.U32.AND P2, PT, R2, 0x5, PT ;  /* 0x000000050200780c */ /* 0x000fe20003f46070 */
[----:B------:R-:W-:Y:S05]  /*c690*/  WARPSYNC.ALL ;  /* 0x0000000000007948 */ /* 0x000fea0003800000 */
[----:B------:R-:W-:-:S07]  /*c6a0*/  ELECT P1, URZ, PT ;  /* 0x00000000003f782f */ /* 0x000fce0003820000 */
[----:B------:R-:W-:-:S05]  /*c6b0*/  @P2 IMAD.WIDE.U32 R4, R2, -0x33333333, RZ ;  /* 0xcccccccd02042825 */ /* 0x000fca00078e00ff */
[----:B------:R-:W-:-:S04]  /*c6c0*/  @P2 SHF.R.U32.HI R3, RZ, 0x2, R5 ;  /* 0x00000002ff032819 */ /* 0x000fc80000011605 */
[----:B------:R-:W-:-:S04]  /*c6d0*/  @P2 LOP3.LUT R3, R3, 0x1, RZ, 0xc0, !PT ;  /* 0x0000000103032812 */ /* 0x000fc800078ec0ff */
[----:B------:R-:W-:Y:S01]  /*c6e0*/  @P2 ISETP.NE.U32.AND P0, PT, R3, 0x1, PT ;  /* 0x000000010300280c */ /* 0x000fe20003f05070 */
[----:B------:R-:W-:-:S12]  /*c6f0*/  @!P1 EXIT ;  /* 0x000000000000994d */ /* 0x000fd80003800000 */
[----:B------:R-:W-:Y:S02]  /*c700*/  LOP3.LUT R0, R0, 0x2, RZ, 0xfc, !PT ;  /* 0x0000000200007812 */ /* 0x000fe400078efcff */
[----:B------:R-:W-:Y:S02]  /*c710*/  @P2 ISETP.NE.U32.AND.EX P0, PT, RZ, RZ, PT, P0 ;  /* 0x000000ffff00220c */ /* 0x000fe40003f05100 */
[----:B------:R-:W-:Y:S01]  /*c720*/  ISETP.NE.AND P1, PT, R0, 0x3, PT ;  /* 0x000000030000780c */ /* 0x000fe20003f25270 */
[----:B------:R-:W-:Y:S01]  /*c730*/  IMAD.MOV.U32 R0, RZ, RZ, 0x1 ;  /* 0x00000001ff007424 */ /* 0x000fe200078e00ff */
[----:B------:R-:W-:-:S11]  /*c740*/  @P2 SEL R0, RZ, 0x1, !P0 ;  /* 0x00000001ff002807 */ /* 0x000fd60004000000 */
[----:B------:R-:W-:Y:S05]  /*c750*/  @!P1 BRA `(.L_x_247) ;  /* 0x0000000000049947 */ /* 0x000fea0003800000 */
[----:B------:R-:W-:Y:S01]  /*c760*/  BPT.TRAP 0x1 ;  /* 0x000000040000795c */ /* 0x000fe20000300000 */
.L_x_247:
[----:B------:R-:W1:Y:S01]  /*c770*/  S2R R6, SR_CgaCtaId ;  /* 0x0000000000067919 */ /* 0x000e620000008800 */
[----:B------:R-:W-:Y:S01]  /*c780*/  IMAD.WIDE.U32 R4, R2, -0x33333333, RZ ;  /* 0xcccccccd02047825 */ /* 0x000fe200078e00ff */
[----:B------:R-:W-:-:S04]  /*c790*/  MOV R3, 0x400 ;  /* 0x0000040000037802 */ /* 0x000fc80000000f00 */
[----:B------:R-:W-:-:S05]  /*c7a0*/  SHF.R.U32.HI R5, RZ, 0x2, R5 ;  /* 0x00000002ff057819 */ /* 0x000fca0000011605 */
[----:B------:R-:W-:Y:S01]  /*c7b0*/  IMAD R2, R5, -0x5, R2 ;  /* 0xfffffffb05027824 */ /* 0x000fe200078e0202 */
[----:B------:R-:W-:Y:S02]  /*c7c0*/  SHF.L.U32 R5, R0, 0x1f, RZ ;  /* 0x0000001f00057819 */ /* 0x000fe400000006ff */
[----:B-1----:R-:W-:-:S05]  /*c7d0*/  LEA R3, R6, R3, 0x18 ;  /* 0x0000000306037211 */ /* 0x002fca00078ec0ff */
[----:B------:R-:W-:-:S04]  /*c7e0*/  VIADD R3, R3, 0x32028 ;  /* 0x0003202803037836 */ /* 0x000fc80000000000 */
[----:B------:R-:W-:-:S07]  /*c7f0*/  IMAD R4, R2, 0x8, R3 ;  /* 0x0000000802047824 */ /* 0x000fce00078e0203 */
.L_x_248:
[----:B-1----:R1:W2:Y:S02]  /*c800*/  SYNCS.PHASECHK.TRANS64.TRYWAIT P0, [R4+URZ], R5 ;  /* 0x00000005040075a7 */ /* 0x0022a4000800017f */
[----:B--2---:R-:W-:Y:S05]  /*c810*/  @!P0 NANOSLEEP.SYNCS 0x989680 ;  /* 0x009896800000895d */ /* 0x004fea0003900000 */
[----:B------:R-:W2:Y:S02]  /*c820*/  @!P0 SYNCS.PHASECHK.TRANS64 P0, [R4+URZ], R5 ;  /* 0x00000005040085a7 */ /* 0x000ea4000800007f */
[----:B--2---:R-:W-:Y:S05]  /*c830*/  @!P0 BRA `(.L_x_248) ;  /* 0xfffffffc00f08947 */ /* 0x004fea000383ffff */
[----:B------:R-:W-:-:S05]  /*c840*/  VIADD R2, R2, 0x1 ;  /* 0x0000000102027836 */ /* 0x000fca0000000000 */
[----:B------:R-:W-:-:S04]  /*c850*/  ISETP.NE.AND P0, PT, R2, 0x5, PT ;  /* 0x000000050200780c */ /* 0x000fc80003f05270 */
[----:B-1----:R-:W-:Y:S02]  /*c860*/  SEL R5, RZ, 0x1, P0 ;  /* 0x00000001ff057807 */ /* 0x002fe40000000000 */
[----:B------:R-:W-:Y:S02]  /*c870*/  SEL R2, R2, RZ, P0 ;  /* 0x000000ff02027207 */ /* 0x000fe40000000000 */
[----:B------:R-:W-:-:S03]  /*c880*/  LOP3.LUT R7, R0, R5, RZ, 0x3c, !PT ;  /* 0x0000000500077212 */ /* 0x000fc600078e3cff */
[----:B------:R-:W-:Y:S01]  /*c890*/  IMAD R0, R2, 0x8, R3 ;  /* 0x0000000802007824 */ /* 0x000fe200078e0203 */
[----:B------:R-:W-:-:S07]  /*c8a0*/  SHF.L.U32 R5, R7, 0x1f, RZ ;  /* 0x0000001f07057819 */ /* 0x000fce00000006ff */
.L_x_249:
        /* <DEDUP_REMOVED lines=11> */
.L_x_250:
        /* <DEDUP_REMOVED lines=11> */
.L_x_251:
        /* <DEDUP_REMOVED lines=11> */
.L_x_252:
[----:B-1----:R1:W2:Y:S02]  /*cac0*/  SYNCS.PHASECHK.TRANS64.TRYWAIT P0, [R2+URZ], R3 ;  /* 0x00000003020075a7 */ /* 0x0022a4000800017f */
[----:B--2---:R-:W-:Y:S05]  /*cad0*/  @!P0 NANOSLEEP.SYNCS 0x989680 ;  /* 0x009896800000895d */ /* 0x004fea0003900000 */
[----:B------:R-:W2:Y:S02]  /*cae0*/  @!P0 SYNCS.PHASECHK.TRANS64 P0, [R2+URZ], R3 ;  /* 0x00000003020085a7 */ /* 0x000ea4000800007f */
[----:B--2---:R-:W-:Y:S05]  /*caf0*/  @P0 EXIT ;  /* 0x000000000000094d */ /* 0x004fea0003800000 */
[----:B------:R-:W-:Y:S05]  /*cb00*/  BRA `(.L_x_252) ;  /* 0xfffffffc00ec7947 */ /* 0x000fea000383ffff */
.L_x_253:
[----:B------:R-:W-:-:S00]  /*cb10*/  BRA `(.L_x_253) ;  /* 0xfffffffc00fc7947 */ /* 0x000fc0000383ffff */
[----:B------:R-:W-:-:S00]  /*cb20*/  NOP ;  /* 0x0000000000007918 */ /* 0x000fc00000000000 */
        /* <DEDUP_REMOVED lines=13> */
.L_x_254:


//--------------------- .nv.shared._ZN7cutlass13device_kernelINS_4conv6kernel13ConvUniversalINS1_16ConvProblemShapeILNS1_8OperatorE1ELi3EEENS1_10collective14CollectiveConvINS1_46MainloopSm90TmaGmmaWarpSpecializedImplicitGemmILS5_1ELi5ELi3EN4cute5tupleIJNSA_1CILi1EEESD_SD_EEENS1_36KernelImplicitTmaWarpSpecializedSm90ELi1EEENSB_IJNSC_ILi256EEENSC_ILi64EEENSB_IJSI_EEEEEENS_10bfloat16_tESL_NSA_8TiledMMAINSA_8MMA_AtomIJNSA_4SM904GMMA27MMA_64x64x16_F32BF16BF16_SSILNSP_5MajorE0ELSR_1ELNSP_7ScaleInE1ELSS_1EEEEEENSA_6LayoutISE_NSB_IJNSC_ILi0EEESW_SW_EEEEENSB_IJNSA_10UnderscoreESZ_SZ_EEEEENS7_6detail26Sm90ImplicitGemmTileTraitsINSA_20SM90_TMA_LOAD_IM2COLENSA_14ComposedLayoutINSA_7SwizzleILi3ELi4ELi3EEENSA_18smem_ptr_flag_bitsILi16EEENSV_INSB_IJNSB_IJNSC_ILi8EEENSC_ILi32EEEEEENSB_IJSI_SD_EEENSB_IJSD_NSC_ILi5EEEEEEEEENSB_IJNSB_IJSI_NSC_ILi512EEEEEENSB_IJSD_SW_EEENSB_IJSW_NSC_ILi16384EEEEEEEEEEEEEvEENS13_INSA_13SM90_TMA_LOADENS15_IS17_S19_NSV_INSB_IJS1D_NSB_IJS1A_S1A_EEES1F_EEENSB_IJS1J_S1I_NSB_IJSW_NSC_ILi4096EEEEEEEEEEEEEvEEEENS_8epilogue10collective6detail29Sm90TmaWarpSpecializedAdapterINS21_15DefaultEpilogueISL_NSB_IJNSB_IJllllEEESD_SW_EEES26_NS20_6thread17LinearCombinationISL_Li1EffLNS27_9ScaleType4KindE0ELNS_15FloatRoundStyleE2ESL_EENS_4gemm15EpilogueDefaultEEEEEvvEEEEvNT_6ParamsE --------------------------
	.section	.nv.shared._ZN7cutlass13device_kernelINS_4conv6kernel13ConvUniversalINS1_16ConvProblemShapeILNS1_8OperatorE1ELi3EEENS1_10collective14CollectiveConvINS1_46MainloopSm90TmaGmmaWarpSpecializedImplicitGemmILS5_1ELi5ELi3EN4cute5tupleIJNSA_1CILi1EEESD_SD_EEENS1_36KernelImplicitTmaWarpSpecializedSm90ELi1EEENSB_IJNSC_ILi256EEENSC_ILi64EEENSB_IJSI_EEEEEENS_10bfloat16_tESL_NSA_8TiledMMAINSA_8MMA_AtomIJNSA_4SM904GMMA27MMA_64x64x16_F32BF16BF16_SSILNSP_5MajorE0ELSR_1ELNSP_7ScaleInE1ELSS_1EEEEEENSA_6LayoutISE_NSB_IJNSC_ILi0EEESW_SW_EEEEENSB_IJNSA_10UnderscoreESZ_SZ_EEEEENS7_6detail26Sm90ImplicitGemmTileTraitsINSA_20SM90_TMA_LOAD_IM2COLENSA_14ComposedLayoutINSA_7SwizzleILi3ELi4ELi3EEENSA_18smem_ptr_flag_bitsILi16EEENSV_INSB_IJNSB_IJNSC_ILi8EEENSC_ILi32EEEEEENSB_IJSI_SD_EEENSB_IJSD_NSC_ILi5EEEEEEEEENSB_IJNSB_IJSI_NSC_ILi512EEEEEENSB_IJSD_SW_EEENSB_IJSW_NSC_ILi16384EEEEEEEEEEEEEvEENS13_INSA_13SM90_TMA_LOADENS15_IS17_S19_NSV_INSB_IJS1D_NSB_IJS1A_S1A_EEES1F_EEENSB_IJS1J_S1I_NSB_IJSW_NSC_ILi4096EEEEEEEEEEEEEvEEEENS_8epilogue10collective6detail29Sm90TmaWarpSpecializedAdapterINS21_15DefaultEpilogueISL_NSB_IJNSB_IJllllEEESD_SW_EEES26_NS20_6thread17LinearCombinationISL_Li1EffLNS27_9ScaleType4KindE0ELNS_15FloatRoundStyleE2ESL_EENS_4gemm15EpilogueDefaultEEEEEvvEEEEvNT_6ParamsE,"aw",@nobits
	.sectionflags	@""
	.align	16
	.zero		1024


//--------------------- .nv.shared.reserved.0     --------------------------
	.section	.nv.shared.reserved.0,"aw",@nobits
	.weak		__nv_reservedSMEM_offset_0_alias
	.size		__nv_reservedSMEM_offset_0_alias, 0, 0
	.other		__nv_reservedSMEM_offset_0_alias,@"STO_CUDA_RESERVED_SHARED STV_DEFAULT"
__nv_reservedSMEM_offset_0_alias:
	.zero		0


//--------------------- .nv.global                --------------------------
	.section	.nv.global,"aw",@nobits
.nv.global:
	.type		_ZN39_INTERNAL_c628293e_4_k_cu_648f4e5d_27864cute1_E,@object
	.size		_ZN39_INTERNAL_c628293e_4_k_cu_648f4e5d_27864cute1_E,(_ZN39_INTERNAL_c628293e_4_k_cu_648f4e5d_27864cuda3std3__45__cpo6cbeginE - _ZN39_INTERNAL_c628293e_4_k_cu_648f4e5d_27864cute1_E)
_ZN39_INTERNAL_c628293e_4_k_cu_648f4e5d_27864cute1_E:
	.zero		1
	.type		_ZN39_INTERNAL_c628293e_4_k_cu_648f4e5d_27864cuda3std3__45__cpo6cbeginE,@object
	.size		_ZN39_INTERNAL_c628293e_4_k_cu_648f4e5d_27864cuda3std3__45__cpo6cbeginE,(_ZN39_INTERNAL_c628293e_4_k_cu_648f4e5d_27864cuda3std3__48in_placeE - _ZN39_INTERNAL_c628293e_4_k_cu_648f4e5d_27864cuda3std3__45__cpo6cbeginE)
_ZN39_INTERNAL_c628293e_4_k_cu_648f4e5d_27864cuda3std3__45__cpo6cbeginE:
	.zero		1
	.type		_ZN39_INTERNAL_c628293e_4_k_cu_648f4e5d_27864cuda3std3__48in_placeE,@object
	.size		_ZN39_INTERNAL_c628293e_4_k_cu_648f4e5d_27864cuda3std3__48in_placeE,(_ZN39_INTERNAL_c628293e_4_k_cu_648f4e5d_27864cuda3std6ranges3__45__cpo9iter_moveE - _ZN39_INTERNAL_c628293e_4_k_cu_648f4e5d_27864cuda3std3__48in_placeE)
_ZN39_INTERNAL_c628293e_4_k_cu_648f4e5d_27864cuda3std3__48in_placeE:
	.zero		1
	.type		_ZN39_INTERNAL_c628293e_4_k_cu_648f4e5d_27864cuda3std6ranges3__45__cpo9iter_moveE,@object
	.size		_ZN39_INTERNAL_c628293e_4_k_cu_648f4e5d_27864cuda3std6ranges3__45__cpo9iter_moveE,(_ZN39_INTERNAL_c628293e_4_k_cu_648f4e5d_27864cuda3std3__45__cpo5beginE - _ZN39_INTERNAL_c628293e_4_k_cu_648f4e5d_27864cuda3std6ranges3__45__cpo9iter_moveE)
_ZN39_INTERNAL_c628293e_4_k_cu_648f4e5d_27864cuda3std6ranges3__45__cpo9iter_moveE:
	.zero		1
	.type		_ZN39_INTERNAL_c628293e_4_k_cu_648f4e5d_27864cuda3std3__45__cpo5beginE,@object
	.size		_ZN39_INTERNAL_c628293e_4_k_cu_648f4e5d_27864cuda3std3__45__cpo5beginE,(_ZN39_INTERNAL_c628293e_4_k_cu_648f4e5d_27864cuda3std3__441_GLOBAL__N__c628293e_4_k_cu_648f4e5d_27866ignoreE - _ZN39_INTERNAL_c628293e_4_k_cu_648f4e5d_27864cuda3std3__45__cpo5beginE)
_ZN39_INTERNAL_c628293e_4_k_cu_648f4e5d_27864cuda3std3__45__cpo5beginE:
	.zero		1
	.type		_ZN39_INTERNAL_c628293e_4_k_cu_648f4e5d_27864cuda3std3__441_GLOBAL__N__c628293e_4_k_cu_648f4e5d_27866ignoreE,@object
	.size		_ZN39_INTERNAL_c628293e_4_k_cu_648f4e5d_27864cuda3std3__441_GLOBAL__N__c628293e_4_k_cu_648f4e5d_27866ignoreE,(_ZN39_INTERNAL_c628293e_4_k_cu_648f4e5d_27864cute7productE - _ZN39_INTERNAL_c628293e_4_k_cu_648f4e5d_27864cuda3std3__441_GLOBAL__N__c628293e_4_k_cu_648f4e5d_27866ignoreE)
_ZN39_INTERNAL_c628293e_4_k_cu_648f4e5d_27864cuda3std3__441_GLOBAL__N__c628293e_4_k_cu_648f4e5d_27866ignoreE:
	.zero		1
	.type		_ZN39_INTERNAL_c628293e_4_k_cu_648f4e5d_27864cute7productE,@object
	.size		_ZN39_INTERNAL_c628293e_4_k_cu_648f4e5d_27864cute7productE,(_ZN39_INTERNAL_c628293e_4_k_cu_648f4e5d_27864cuda3std3__45__cpo3endE - _ZN39_INTERNAL_c628293e_4_k_cu_648f4e5d_27864cute7productE)
_ZN39_INTERNAL_c628293e_4_k_cu_648f4e5d_27864cute7productE:
	.zero		1
	.type		_ZN39_INTERNAL_c628293e_4_k_cu_648f4e5d_27864cuda3std3__45__cpo3endE,@object
	.size		_ZN39_INTERNAL_c628293e_4_k_cu_648f4e5d_27864cuda3std3__45__cpo3endE,(_ZN39_INTERNAL_c628293e_4_k_cu_648f4e5d_27864cuda3std3__419piecewise_constructE - _ZN39_INTERNAL_c628293e_4_k_cu_648f4e5d_27864cuda3std3__45__cpo3endE)
_ZN39_INTERNAL_c628293e_4_k_cu_648f4e5d_27864cuda3std3__45__cpo3endE:
	.zero		1
	.type		_ZN39_INTERNAL_c628293e_4_k_cu_648f4e5d_27864cuda3std3__419piecewise_constructE,@object
	.size		_ZN39_INTERNAL_c628293e_4_k_cu_648f4e5d_27864cuda3std3__419piecewise_constructE,(_ZN39_INTERNAL_c628293e_4_k_cu_648f4e5d_27864cuda3std3__45__cpo4cendE - _ZN39_INTERNAL_c628293e_4_k_cu_648f4e5d_27864cuda3std3__419piecewise_constructE)
_ZN39_INTERNAL_c628293e_4_k_cu_648f4e5d_27864cuda3std3__419piecewise_constructE:
	.zero		1
	.type		_ZN39_INTERNAL_c628293e_4_k_cu_648f4e5d_27864cuda3std3__45__cpo4cendE,@object
	.size		_ZN39_INTERNAL_c628293e_4_k_cu_648f4e5d_27864cuda3std3__45__cpo4cendE,(_ZN39_INTERNAL_c628293e_4_k_cu_648f4e5d_27864cuda3std6ranges3__45__cpo4swapE - _ZN39_INTERNAL_c628293e_4_k_cu_648f4e5d_27864cuda3std3__45__cpo4cendE)
_ZN39_INTERNAL_c628293e_4_k_cu_648f4e5d_27864cuda3std3__45__cpo4cendE:
	.zero		1
	.type		_ZN39_INTERNAL_c628293e_4_k_cu_648f4e5d_27864cuda3std6ranges3__45__cpo4swapE,@object
	.size		_ZN39_INTERNAL_c628293e_4_k_cu_648f4e5d_27864cuda3std6ranges3__45__cpo4swapE,(.L_7 - _ZN39_INTERNAL_c628293e_4_k_cu_648f4e5d_27864cuda3std6ranges3__45__cpo4swapE)
_ZN39_INTERNAL_c628293e_4_k_cu_648f4e5d_27864cuda3std6ranges3__45__cpo4swapE:
	.zero		1
.L_7:


//--------------------- .nv.constant0._ZN7cutlass13device_kernelINS_4conv6kernel13ConvUniversalINS1_16ConvProblemShapeILNS1_8OperatorE1ELi3EEENS1_10collective14CollectiveConvINS1_46MainloopSm90TmaGmmaWarpSpecializedImplicitGemmILS5_1ELi5ELi3EN4cute5tupleIJNSA_1CILi1EEESD_SD_EEENS1_36KernelImplicitTmaWarpSpecializedSm90ELi1EEENSB_IJNSC_ILi256EEENSC_ILi64EEENSB_IJSI_EEEEEENS_10bfloat16_tESL_NSA_8TiledMMAINSA_8MMA_AtomIJNSA_4SM904GMMA27MMA_64x64x16_F32BF16BF16_SSILNSP_5MajorE0ELSR_1ELNSP_7ScaleInE1ELSS_1EEEEEENSA_6LayoutISE_NSB_IJNSC_ILi0EEESW_SW_EEEEENSB_IJNSA_10UnderscoreESZ_SZ_EEEEENS7_6detail26Sm90ImplicitGemmTileTraitsINSA_20SM90_TMA_LOAD_IM2COLENSA_14ComposedLayoutINSA_7SwizzleILi3ELi4ELi3EEENSA_18smem_ptr_flag_bitsILi16EEENSV_INSB_IJNSB_IJNSC_ILi8EEENSC_ILi32EEEEEENSB_IJSI_SD_EEENSB_IJSD_NSC_ILi5EEEEEEEEENSB_IJNSB_IJSI_NSC_ILi512EEEEEENSB_IJSD_SW_EEENSB_IJSW_NSC_ILi16384EEEEEEEEEEEEEvEENS13_INSA_13SM90_TMA_LOADENS15_IS17_S19_NSV_INSB_IJS1D_NSB_IJS1A_S1A_EEES1F_EEENSB_IJS1J_S1I_NSB_IJSW_NSC_ILi4096EEEEEEEEEEEEEvEEEENS_8epilogue10collective6detail29Sm90TmaWarpSpecializedAdapterINS21_15DefaultEpilogueISL_NSB_IJNSB_IJllllEEESD_SW_EEES26_NS20_6thread17LinearCombinationISL_Li1EffLNS27_9ScaleType4KindE0ELNS_15FloatRoundStyleE2ESL_EENS_4gemm15EpilogueDefaultEEEEEvvEEEEvNT_6ParamsE --------------------------
	.section	.nv.constant0._ZN7cutlass13device_kernelINS_4conv6kernel13ConvUniversalINS1_16ConvProblemShapeILNS1_8OperatorE1ELi3EEENS1_10collective14CollectiveConvINS1_46MainloopSm90TmaGmmaWarpSpecializedImplicitGemmILS5_1ELi5ELi3EN4cute5tupleIJNSA_1CILi1EEESD_SD_EEENS1_36KernelImplicitTmaWarpSpecializedSm90ELi1EEENSB_IJNSC_ILi256EEENSC_ILi64EEENSB_IJSI_EEEEEENS_10bfloat16_tESL_NSA_8TiledMMAINSA_8MMA_AtomIJNSA_4SM904GMMA27MMA_64x64x16_F32BF16BF16_SSILNSP_5MajorE0ELSR_1ELNSP_7ScaleInE1ELSS_1EEEEEENSA_6LayoutISE_NSB_IJNSC_ILi0EEESW_SW_EEEEENSB_IJNSA_10UnderscoreESZ_SZ_EEEEENS7_6detail26Sm90ImplicitGemmTileTraitsINSA_20SM90_TMA_LOAD_IM2COLENSA_14ComposedLayoutINSA_7SwizzleILi3ELi4ELi3EEENSA_18smem_ptr_flag_bitsILi16EEENSV_INSB_IJNSB_IJNSC_ILi8EEENSC_ILi32EEEEEENSB_IJSI_SD_EEENSB_IJSD_NSC_ILi5EEEEEEEEENSB_IJNSB_IJSI_NSC_ILi512EEEEEENSB_IJSD_SW_EEENSB_IJSW_NSC_ILi16384EEEEEEEEEEEEEvEENS13_INSA_13SM90_TMA_LOADENS15_IS17_S19_NSV_INSB_IJS1D_NSB_IJS1A_S1A_EEES1F_EEENSB_IJS1J_S1I_NSB_IJSW_NSC_ILi4096EEEEEEEEEEEEEvEEEENS_8epilogue10collective6detail29Sm90TmaWarpSpecializedAdapterINS21_15DefaultEpilogueISL_NSB_IJNSB_IJllllEEESD_SW_EEES26_NS20_6thread17LinearCombinationISL_Li1EffLNS27_9ScaleType4KindE0ELNS_15FloatRoundStyleE2ESL_EENS_4gemm15EpilogueDefaultEEEEEvvEEEEvNT_6ParamsE,"a",@progbits
	.sectionflags	@""
	.align	4
.nv.constant0._ZN7cutlass13device_kernelINS_4conv6kernel13ConvUniversalINS1_16ConvProblemShapeILNS1_8OperatorE1ELi3EEENS1_10collective14CollectiveConvINS1_46MainloopSm90TmaGmmaWarpSpecializedImplicitGemmILS5_1ELi5ELi3EN4cute5tupleIJNSA_1CILi1EEESD_SD_EEENS1_36KernelImplicitTmaWarpSpecializedSm90ELi1EEENSB_IJNSC_ILi256EEENSC_ILi64EEENSB_IJSI_EEEEEENS_10bfloat16_tESL_NSA_8TiledMMAINSA_8MMA_AtomIJNSA_4SM904GMMA27MMA_64x64x16_F32BF16BF16_SSILNSP_5MajorE0ELSR_1ELNSP_7ScaleInE1ELSS_1EEEEEENSA_6LayoutISE_NSB_IJNSC_ILi0EEESW_SW_EEEEENSB_IJNSA_10UnderscoreESZ_SZ_EEEEENS7_6detail26Sm90ImplicitGemmTileTraitsINSA_20SM90_TMA_LOAD_IM2COLENSA_14ComposedLayoutINSA_7SwizzleILi3ELi4ELi3EEENSA_18smem_ptr_flag_bitsILi16EEENSV_INSB_IJNSB_IJNSC_ILi8EEENSC_ILi32EEEEEENSB_IJSI_SD_EEENSB_IJSD_NSC_ILi5EEEEEEEEENSB_IJNSB_IJSI_NSC_ILi512EEEEEENSB_IJSD_SW_EEENSB_IJSW_NSC_ILi16384EEEEEEEEEEEEEvEENS13_INSA_13SM90_TMA_LOADENS15_IS17_S19_NSV_INSB_IJS1D_NSB_IJS1A_S1A_EEES1F_EEENSB_IJS1J_S1I_NSB_IJSW_NSC_ILi4096EEEEEEEEEEEEEvEEEENS_8epilogue10collective6detail29Sm90TmaWarpSpecializedAdapterINS21_15DefaultEpilogueISL_NSB_IJNSB_IJllllEEESD_SW_EEES26_NS20_6thread17LinearCombinationISL_Li1EffLNS27_9ScaleType4KindE0ELNS_15FloatRoundStyleE2ESL_EENS_4gemm15EpilogueDefaultEEEEEvvEEEEvNT_6ParamsE:
	.zero		1664


//--------------------- SYMBOLS --------------------------

	.type		.nv.reservedSmem.offset0,@object
	.size		.nv.reservedSmem.offset0,0x4
